	.target	sm_90a

	.elftype	@"ET_EXEC"


//--------------------- .note.nv.tkinfo           --------------------------
	.section	.note.nv.tkinfo,"",@"SHT_NOTE"
	.sectionflags	@"SHF_NOTE_NV_TKINFO"
	.tkinfo
        /*0018*/ 	.word	0x00000002
        /*0030*/ 	.string	""
        /*0030*/ 	.string	"ptxas"
        /*0030*/ 	.string	"Cuda compilation tools, release 13.0, V13.0.88"
        /*0030*/ 	.string	"Build cuda_13.0.r13.0/compiler.36424714_0"
        /*0030*/ 	.string	"-arch sm_90a -m 64 "



//--------------------- .note.nv.cuinfo           --------------------------
	.section	.note.nv.cuinfo,"",@"SHT_NOTE"
	.sectionflags	@"SHF_NOTE_NV_CUINFO"
        /*0018*/ 	.short	0x0002
        /*001a*/ 	.short	0x005a
        /*001c*/ 	.short	0x0082
	.zero		2


//--------------------- .nv.info                  --------------------------
	.section	.nv.info,"",@"SHT_CUDA_INFO"
	.align	4


	//----- nvinfo : EIATTR_REGCOUNT
	.align		4
        /*0000*/ 	.byte	0x04, 0x2f
        /*0002*/ 	.short	(.L_12 - .L_11)
	.align		4
.L_11:
        /*0004*/ 	.word	index@(_ZN7cutlass13device_kernelINS_4gemm6kernel13GemmUniversalIN4cute5tupleIJiiiiEEENS1_10collective13CollectiveMmaINS1_37MainloopSm90TmaGmmaWarpSpecializedFP8ILi4ENS5_IJNS4_1CILi1EEESB_SB_EEENS1_35KernelTmaWarpSpecializedCooperativeEEENS5_IJNSA_ILi192EEENSA_ILi16EEENSA_ILi256EEEEEENS_12float_e4m3_tENS5_IJlSB_lEEESJ_SK_NS4_8TiledMMAINS4_8MMA_AtomIJNS4_4SM904GMMA30MMA_64x16x32_F32E4M3E4M3_SS_TNILNSO_7ScaleInE1ELSQ_1EEEEEENS4_6LayoutINS5_IJNSA_ILi2EEESB_SB_EEENS5_IJSB_NSA_ILi0EEESW_EEEEENS5_IJNS4_10UnderscoreESZ_SZ_EEEEENS4_13SM90_TMA_LOADENS4_14ComposedLayoutINS4_7SwizzleILi3ELi4ELi3EEENS4_18smem_ptr_flag_bitsILi8EEENST_INS5_IJNSA_ILi8EEENSA_ILi128EEEEEENS5_IJS19_SB_EEEEEEEvNS4_8identityES12_S1D_vS1E_EENS_8epilogue10collective6detail29Sm90TmaWarpSpecializedAdapterINS1H_15DefaultEpilogueISJ_SK_SK_NS1G_6thread17LinearCombinationISJ_Li1EffLNS1L_9ScaleType4KindE0ELNS_15FloatRoundStyleE2ESJ_EENS1_15EpilogueDefaultEEEEEvvEEEEvNT_6ParamsE)
        /*0008*/ 	.word	0x000000a8


	//----- nvinfo : EIATTR_FRAME_SIZE
	.align		4
.L_12:
        /*000c*/ 	.byte	0x04, 0x11
        /*000e*/ 	.short	(.L_14 - .L_13)
	.align		4
.L_13:
        /*0010*/ 	.word	index@(_ZN7cutlass13device_kernelINS_4gemm6kernel13GemmUniversalIN4cute5tupleIJiiiiEEENS1_10collective13CollectiveMmaINS1_37MainloopSm90TmaGmmaWarpSpecializedFP8ILi4ENS5_IJNS4_1CILi1EEESB_SB_EEENS1_35KernelTmaWarpSpecializedCooperativeEEENS5_IJNSA_ILi192EEENSA_ILi16EEENSA_ILi256EEEEEENS_12float_e4m3_tENS5_IJlSB_lEEESJ_SK_NS4_8TiledMMAINS4_8MMA_AtomIJNS4_4SM904GMMA30MMA_64x16x32_F32E4M3E4M3_SS_TNILNSO_7ScaleInE1ELSQ_1EEEEEENS4_6LayoutINS5_IJNSA_ILi2EEESB_SB_EEENS5_IJSB_NSA_ILi0EEESW_EEEEENS5_IJNS4_10UnderscoreESZ_SZ_EEEEENS4_13SM90_TMA_LOADENS4_14ComposedLayoutINS4_7SwizzleILi3ELi4ELi3EEENS4_18smem_ptr_flag_bitsILi8EEENST_INS5_IJNSA_ILi8EEENSA_ILi128EEEEEENS5_IJS19_SB_EEEEEEEvNS4_8identityES12_S1D_vS1E_EENS_8epilogue10collective6detail29Sm90TmaWarpSpecializedAdapterINS1H_15DefaultEpilogueISJ_SK_SK_NS1G_6thread17LinearCombinationISJ_Li1EffLNS1L_9ScaleType4KindE0ELNS_15FloatRoundStyleE2ESJ_EENS1_15EpilogueDefaultEEEEEvvEEEEvNT_6ParamsE)
        /*0014*/ 	.word	0x00000000


	//----- nvinfo : EIATTR_MIN_STACK_SIZE
	.align		4
.L_14:
        /*0018*/ 	.byte	0x04, 0x12
        /*001a*/ 	.short	(.L_16 - .L_15)
	.align		4
.L_15:
        /*001c*/ 	.word	index@(_ZN7cutlass13device_kernelINS_4gemm6kernel13GemmUniversalIN4cute5tupleIJiiiiEEENS1_10collective13CollectiveMmaINS1_37MainloopSm90TmaGmmaWarpSpecializedFP8ILi4ENS5_IJNS4_1CILi1EEESB_SB_EEENS1_35KernelTmaWarpSpecializedCooperativeEEENS5_IJNSA_ILi192EEENSA_ILi16EEENSA_ILi256EEEEEENS_12float_e4m3_tENS5_IJlSB_lEEESJ_SK_NS4_8TiledMMAINS4_8MMA_AtomIJNS4_4SM904GMMA30MMA_64x16x32_F32E4M3E4M3_SS_TNILNSO_7ScaleInE1ELSQ_1EEEEEENS4_6LayoutINS5_IJNSA_ILi2EEESB_SB_EEENS5_IJSB_NSA_ILi0EEESW_EEEEENS5_IJNS4_10UnderscoreESZ_SZ_EEEEENS4_13SM90_TMA_LOADENS4_14ComposedLayoutINS4_7SwizzleILi3ELi4ELi3EEENS4_18smem_ptr_flag_bitsILi8EEENST_INS5_IJNSA_ILi8EEENSA_ILi128EEEEEENS5_IJS19_SB_EEEEEEEvNS4_8identityES12_S1D_vS1E_EENS_8epilogue10collective6detail29Sm90TmaWarpSpecializedAdapterINS1H_15DefaultEpilogueISJ_SK_SK_NS1G_6thread17LinearCombinationISJ_Li1EffLNS1L_9ScaleType4KindE0ELNS_15FloatRoundStyleE2ESJ_EENS1_15EpilogueDefaultEEEEEvvEEEEvNT_6ParamsE)
        /*0020*/ 	.word	0x00000000
.L_16:


//--------------------- .nv.compat                --------------------------
	.section	.nv.compat,"",@"SHT_CUDA_COMPAT_INFO"
	.align	4
        /*0000*/ 	.byte	0x02, 0x09, 0x01, 0x00, 0x02, 0x02, 0x04, 0x00, 0x02, 0x05, 0x05, 0x00, 0x03, 0x07, 0x01, 0x01
        /*0010*/ 	.byte	0x02, 0x03, 0x01, 0x00, 0x02, 0x06, 0x01, 0x00, 0x04, 0x0b, 0x08, 0x00, 0x00, 0x00, 0x00, 0x00
        /*0020*/ 	.byte	0x00, 0x00, 0x00, 0x00


//--------------------- .nv.info._ZN7cutlass13device_kernelINS_4gemm6kernel13GemmUniversalIN4cute5tupleIJiiiiEEENS1_10collective13CollectiveMmaINS1_37MainloopSm90TmaGmmaWarpSpecializedFP8ILi4ENS5_IJNS4_1CILi1EEESB_SB_EEENS1_35KernelTmaWarpSpecializedCooperativeEEENS5_IJNSA_ILi192EEENSA_ILi16EEENSA_ILi256EEEEEENS_12float_e4m3_tENS5_IJlSB_lEEESJ_SK_NS4_8TiledMMAINS4_8MMA_AtomIJNS4_4SM904GMMA30MMA_64x16x32_F32E4M3E4M3_SS_TNILNSO_7ScaleInE1ELSQ_1EEEEEENS4_6LayoutINS5_IJNSA_ILi2EEESB_SB_EEENS5_IJSB_NSA_ILi0EEESW_EEEEENS5_IJNS4_10UnderscoreESZ_SZ_EEEEENS4_13SM90_TMA_LOADENS4_14ComposedLayoutINS4_7SwizzleILi3ELi4ELi3EEENS4_18smem_ptr_flag_bitsILi8EEENST_INS5_IJNSA_ILi8EEENSA_ILi128EEEEEENS5_IJS19_SB_EEEEEEEvNS4_8identityES12_S1D_vS1E_EENS_8epilogue10collective6detail29Sm90TmaWarpSpecializedAdapterINS1H_15DefaultEpilogueISJ_SK_SK_NS1G_6thread17LinearCombinationISJ_Li1EffLNS1L_9ScaleType4KindE0ELNS_15FloatRoundStyleE2ESJ_EENS1_15EpilogueDefaultEEEEEvvEEEEvNT_6ParamsE --------------------------
	.section	.nv.info._ZN7cutlass13device_kernelINS_4gemm6kernel13GemmUniversalIN4cute5tupleIJiiiiEEENS1_10collective13CollectiveMmaINS1_37MainloopSm90TmaGmmaWarpSpecializedFP8ILi4ENS5_IJNS4_1CILi1EEESB_SB_EEENS1_35KernelTmaWarpSpecializedCooperativeEEENS5_IJNSA_ILi192EEENSA_ILi16EEENSA_ILi256EEEEEENS_12float_e4m3_tENS5_IJlSB_lEEESJ_SK_NS4_8TiledMMAINS4_8MMA_AtomIJNS4_4SM904GMMA30MMA_64x16x32_F32E4M3E4M3_SS_TNILNSO_7ScaleInE1ELSQ_1EEEEEENS4_6LayoutINS5_IJNSA_ILi2EEESB_SB_EEENS5_IJSB_NSA_ILi0EEESW_EEEEENS5_IJNS4_10UnderscoreESZ_SZ_EEEEENS4_13SM90_TMA_LOADENS4_14ComposedLayoutINS4_7SwizzleILi3ELi4ELi3EEENS4_18smem_ptr_flag_bitsILi8EEENST_INS5_IJNSA_ILi8EEENSA_ILi128EEEEEENS5_IJS19_SB_EEEEEEEvNS4_8identityES12_S1D_vS1E_EENS_8epilogue10collective6detail29Sm90TmaWarpSpecializedAdapterINS1H_15DefaultEpilogueISJ_SK_SK_NS1G_6thread17LinearCombinationISJ_Li1EffLNS1L_9ScaleType4KindE0ELNS_15FloatRoundStyleE2ESJ_EENS1_15EpilogueDefaultEEEEEvvEEEEvNT_6ParamsE,"",@"SHT_CUDA_INFO"
	.sectionflags	@""
	.align	4


	//----- nvinfo : EIATTR_CUDA_API_VERSION
	.align		4
        /*0000*/ 	.byte	0x04, 0x37
        /*0002*/ 	.short	(.L_18 - .L_17)
.L_17:
        /*0004*/ 	.word	0x00000082


	//----- nvinfo : EIATTR_KPARAM_INFO
	.align		4
.L_18:
        /*0008*/ 	.byte	0x04, 0x17
        /*000a*/ 	.short	(.L_20 - .L_19)
.L_19:
        /*000c*/ 	.word	0x00000000
        /*0010*/ 	.short	0x0000
        /*0012*/ 	.short	0x0070
        /*0014*/ 	.byte	0x00, 0xf0, 0x01, 0x10


	//----- nvinfo : EIATTR_SPARSE_MMA_MASK
	.align		4
.L_20:
        /*0018*/ 	.byte	0x03, 0x50
        /*001a*/ 	.short	0x0000


	//----- nvinfo : EIATTR_MAXREG_COUNT
	.align		4
        /*001c*/ 	.byte	0x03, 0x1b
        /*001e*/ 	.short	0x00a8


	//----- nvinfo : EIATTR_NUM_BARRIERS
	.align		4
        /*0020*/ 	.byte	0x02, 0x4c
        /*0022*/ 	.byte	0x01
	.zero		1


	//----- nvinfo : EIATTR_MERCURY_ISA_VERSION
	.align		4
        /*0024*/ 	.byte	0x03, 0x5f
        /*0026*/ 	.short	0x0101


	//----- nvinfo : EIATTR_INT_WARP_WIDE_INSTR_OFFSETS
	.align		4
        /*0028*/ 	.byte	0x04, 0x31
        /*002a*/ 	.short	(.L_22 - .L_21)


	//   ....[0]....
.L_21:
        /*002c*/ 	.word	0x000003c0


	//   ....[1]....
        /*0030*/ 	.word	0x000003d0


	//   ....[2]....
        /*0034*/ 	.word	0x000004d0


	//----- nvinfo : EIATTR_COOP_GROUP_MASK_REGIDS
	.align		4
.L_22:
        /*0038*/ 	.byte	0x04, 0x29
        /*003a*/ 	.short	(.L_24 - .L_23)


	//   ....[0]....
.L_23:
        /*003c*/ 	.word	0xffffffff


	//   ....[1]....
        /*0040*/ 	.word	0xffffffff


	//   ....[2]....
        /*0044*/ 	.word	0xffffffff


	//   ....[3]....
        /*0048*/ 	.word	0xffffffff


	//   ....[4]....
        /*004c*/ 	.word	0xffffffff


	//----- nvinfo : EIATTR_COOP_GROUP_INSTR_OFFSETS
	.align		4
.L_24:
        /*0050*/ 	.byte	0x04, 0x28
        /*0052*/ 	.short	(.L_26 - .L_25)


	//   ....[0]....
.L_25:
        /*0054*/ 	.word	0x00000060


	//   ....[1]....
        /*0058*/ 	.word	0x00000070


	//   ....[2]....
        /*005c*/ 	.word	0x00000130


	//   ....[3]....
        /*0060*/ 	.word	0x000002c0


	//   ....[4]....
        /*0064*/ 	.word	0x00000ff0


	//----- nvinfo : EIATTR_REG_RECONFIG
	.align		4
.L_26:
        /*0068*/ 	.byte	0x01, 0x54
	.zero		2


	//----- nvinfo : EIATTR_MBARRIER_INSTR_OFFSETS
	.align		4
        /*006c*/ 	.byte	0x04, 0x39
        /*006e*/ 	.short	(.L_28 - .L_27)


	//   ....[0]....
.L_27:
        /*0070*/ 	.word	0x00000230
        /*0074*/ 	.word	0x000000ff
        /*0078*/ 	.word	0x00000000
        /*007c*/ 	.short	0x0100
        /*007e*/ 	.byte	0x08
	.zero		1


	//   ....[1]....
        /*0080*/ 	.word	0x00000240
        /*0084*/ 	.word	0x000000ff
        /*0088*/ 	.word	0x00000020
        /*008c*/ 	.short	0x0100
        /*008e*/ 	.byte	0x08
	.zero		1


	//   ....[2]....
        /*0090*/ 	.word	0x00000250
        /*0094*/ 	.word	0x000000ff
        /*0098*/ 	.word	0x00000008
        /*009c*/ 	.short	0x0100
        /*009e*/ 	.byte	0x08
	.zero		1


	//   ....[3]....
        /*00a0*/ 	.word	0x00000260
        /*00a4*/ 	.word	0x000000ff
        /*00a8*/ 	.word	0x00000028
        /*00ac*/ 	.short	0x0100
        /*00ae*/ 	.byte	0x08
	.zero		1


	//   ....[4]....
        /*00b0*/ 	.word	0x00000270
        /*00b4*/ 	.word	0x000000ff
        /*00b8*/ 	.word	0x00000010
        /*00bc*/ 	.short	0x0100
        /*00be*/ 	.byte	0x08
	.zero		1


	//   ....[5]....
        /*00c0*/ 	.word	0x00000280
        /*00c4*/ 	.word	0x000000ff
        /*00c8*/ 	.word	0x00000030
        /*00cc*/ 	.short	0x0100
        /*00ce*/ 	.byte	0x08
	.zero		1


	//   ....[6]....
        /*00d0*/ 	.word	0x00000290
        /*00d4*/ 	.word	0x000000ff
        /*00d8*/ 	.word	0x00000018
        /*00dc*/ 	.short	0x0100
        /*00de*/ 	.byte	0x08
	.zero		1


	//   ....[7]....
        /*00e0*/ 	.word	0x000002a0
        /*00e4*/ 	.word	0x000000ff
        /*00e8*/ 	.word	0x00000038
        /*00ec*/ 	.short	0x0100
        /*00ee*/ 	.byte	0x08
	.zero		1


	//   ....[8]....
        /*00f0*/ 	.word	0x00000540
        /*00f4*/ 	.word	0x000000ff
        /*00f8*/ 	.word	0x00000050
        /*00fc*/ 	.short	0x0100
        /*00fe*/ 	.byte	0x06
	.zero		1


	//   ....[9]....
        /*0100*/ 	.word	0x000005b0
        /*0104*/ 	.word	0x000000ff
        /*0108*/ 	.word	0x00000058
        /*010c*/ 	.short	0x0100
        /*010e*/ 	.byte	0x06
	.zero		1


	//   ....[10]....
        /*0110*/ 	.word	0x00001230
        /*0114*/ 	.word	0x000000ff
        /*0118*/ 	.word	0x00000000
        /*011c*/ 	.short	0x010a
        /*011e*/ 	.byte	0x06
	.zero		1


	//   ....[11]....
        /*0120*/ 	.word	0x00001270
        /*0124*/ 	.word	0x000000ff
        /*0128*/ 	.word	0x00000000
        /*012c*/ 	.short	0x010a
        /*012e*/ 	.byte	0x06
	.zero		1


	//   ....[12]....
        /*0130*/ 	.word	0x00001b30
        /*0134*/ 	.word	0x000000ff
        /*0138*/ 	.word	0x00000000
        /*013c*/ 	.short	0x010a
        /*013e*/ 	.byte	0x0e
	.zero		1


	//   ....[13]....
        /*0140*/ 	.word	0x00001b70
        /*0144*/ 	.word	0x000000ff
        /*0148*/ 	.word	0x00000000
        /*014c*/ 	.short	0x010a
        /*014e*/ 	.byte	0x0e
	.zero		1


	//   ....[14]....
        /*0150*/ 	.word	0x000022a0
        /*0154*/ 	.word	0x000000ff
        /*0158*/ 	.word	0x00000000
        /*015c*/ 	.short	0x0101
        /*015e*/ 	.byte	0x08
	.zero		1


	//   ....[15]....
        /*0160*/ 	.word	0x000025d0
        /*0164*/ 	.word	0x000000ff
        /*0168*/ 	.word	0x00000000
        /*016c*/ 	.short	0x0101
        /*016e*/ 	.byte	0x06
	.zero		1


	//   ....[16]....
        /*0170*/ 	.word	0x00004e40
        /*0174*/ 	.word	0x0000000c
        /*0178*/ 	.word	0x00000020
        /*017c*/ 	.short	0x010a
        /*017e*/ 	.byte	0x3f
	.zero		1


	//   ....[17]....
        /*0180*/ 	.word	0x000052c0
        /*0184*/ 	.word	0x00000003
        /*0188*/ 	.word	0x00000058
        /*018c*/ 	.short	0x0101
        /*018e*/ 	.byte	0x3f
	.zero		1


	//   ....[18]....
        /*0190*/ 	.word	0x000059d0
        /*0194*/ 	.word	0x00000005
        /*0198*/ 	.word	0x00000000
        /*019c*/ 	.short	0x010a
        /*019e*/ 	.byte	0x3f
	.zero		1


	//   ....[19]....
        /*01a0*/ 	.word	0x00005a50
        /*01a4*/ 	.word	0x00000007
        /*01a8*/ 	.word	0x00000000
        /*01ac*/ 	.short	0x010a
        /*01ae*/ 	.byte	0x3f
	.zero		1


	//   ....[20]....
        /*01b0*/ 	.word	0x00005ae0
        /*01b4*/ 	.word	0x00000006
        /*01b8*/ 	.word	0x00000000
        /*01bc*/ 	.short	0x010a
        /*01be*/ 	.byte	0x3f
	.zero		1


	//   ....[21]....
        /*01c0*/ 	.word	0x00005b70
        /*01c4*/ 	.word	0x00000003
        /*01c8*/ 	.word	0x00000000
        /*01cc*/ 	.short	0x010a
        /*01ce*/ 	.byte	0x3f
	.zero		1


	//   ....[22]....
        /*01d0*/ 	.word	0x00005be0
        /*01d4*/ 	.word	0x00000003
        /*01d8*/ 	.word	0x00000000
        /*01dc*/ 	.short	0x010a
        /*01de*/ 	.byte	0x3f
	.zero		1


	//   ....[23]....
        /*01e0*/ 	.word	0x00005c40
        /*01e4*/ 	.word	0x00000004
        /*01e8*/ 	.word	0x00000000
        /*01ec*/ 	.short	0x010a
        /*01ee*/ 	.byte	0x3f
	.zero		1


	//   ....[24]....
        /*01f0*/ 	.word	0x00005d10
        /*01f4*/ 	.word	0x0000000c
        /*01f8*/ 	.word	0x00000020
        /*01fc*/ 	.short	0x010a
        /*01fe*/ 	.byte	0x3f
	.zero		1


	//   ....[25]....
        /*0200*/ 	.word	0x00005df0
        /*0204*/ 	.word	0x00000005
        /*0208*/ 	.word	0x00000000
        /*020c*/ 	.short	0x010a
        /*020e*/ 	.byte	0x3f
	.zero		1


	//   ....[26]....
        /*0210*/ 	.word	0x00005e40
        /*0214*/ 	.word	0x00000007
        /*0218*/ 	.word	0x00000000
        /*021c*/ 	.short	0x010a
        /*021e*/ 	.byte	0x3f
	.zero		1


	//   ....[27]....
        /*0220*/ 	.word	0x00005e90
        /*0224*/ 	.word	0x00000006
        /*0228*/ 	.word	0x00000000
        /*022c*/ 	.short	0x010a
        /*022e*/ 	.byte	0x3f
	.zero		1


	//----- nvinfo : EIATTR_NUM_MBARRIERS
	.align		4
.L_28:
        /*0230*/ 	.byte	0x03, 0x38
        /*0232*/ 	.short	0x000a


	//----- nvinfo : EIATTR_EXIT_INSTR_OFFSETS
	.align		4
        /*0234*/ 	.byte	0x04, 0x1c
        /*0236*/ 	.short	(.L_30 - .L_29)


	//   ....[0]....
.L_29:
        /*0238*/ 	.word	0x00000600


	//   ....[1]....
        /*023c*/ 	.word	0x00000ec0


	//   ....[2]....
        /*0240*/ 	.word	0x000044a0


	//   ....[3]....
        /*0244*/ 	.word	0x00004ae0


	//   ....[4]....
        /*0248*/ 	.word	0x00005bc0


	//----- nvinfo : EIATTR_MAX_THREADS
	.align		4
.L_30:
        /*024c*/ 	.byte	0x04, 0x05
        /*024e*/ 	.short	(.L_32 - .L_31)
.L_31:
        /*0250*/ 	.word	0x00000180
        /*0254*/ 	.word	0x00000001
        /*0258*/ 	.word	0x00000001


	//----- nvinfo : EIATTR_CRS_STACK_SIZE
	.align		4
.L_32:
        /*025c*/ 	.byte	0x04, 0x1e
        /*025e*/ 	.short	(.L_34 - .L_33)
.L_33:
        /*0260*/ 	.word	0x00000000


	//----- nvinfo : EIATTR_CBANK_PARAM_SIZE
	.align		4
.L_34:
        /*0264*/ 	.byte	0x03, 0x19
        /*0266*/ 	.short	0x0470


	//----- nvinfo : EIATTR_PARAM_CBANK
	.align		4
        /*0268*/ 	.byte	0x04, 0x0a
        /*026a*/ 	.short	(.L_36 - .L_35)
	.align		4
.L_35:
        /*026c*/ 	.word	index@(.nv.constant0._ZN7cutlass13device_kernelINS_4gemm6kernel13GemmUniversalIN4cute5tupleIJiiiiEEENS1_10collective13CollectiveMmaINS1_37MainloopSm90TmaGmmaWarpSpecializedFP8ILi4ENS5_IJNS4_1CILi1EEESB_SB_EEENS1_35KernelTmaWarpSpecializedCooperativeEEENS5_IJNSA_ILi192EEENSA_ILi16EEENSA_ILi256EEEEEENS_12float_e4m3_tENS5_IJlSB_lEEESJ_SK_NS4_8TiledMMAINS4_8MMA_AtomIJNS4_4SM904GMMA30MMA_64x16x32_F32E4M3E4M3_SS_TNILNSO_7ScaleInE1ELSQ_1EEEEEENS4_6LayoutINS5_IJNSA_ILi2EEESB_SB_EEENS5_IJSB_NSA_ILi0EEESW_EEEEENS5_IJNS4_10UnderscoreESZ_SZ_EEEEENS4_13SM90_TMA_LOADENS4_14ComposedLayoutINS4_7SwizzleILi3ELi4ELi3EEENS4_18smem_ptr_flag_bitsILi8EEENST_INS5_IJNSA_ILi8EEENSA_ILi128EEEEEENS5_IJS19_SB_EEEEEEEvNS4_8identityES12_S1D_vS1E_EENS_8epilogue10collective6detail29Sm90TmaWarpSpecializedAdapterINS1H_15DefaultEpilogueISJ_SK_SK_NS1G_6thread17LinearCombinationISJ_Li1EffLNS1L_9ScaleType4KindE0ELNS_15FloatRoundStyleE2ESJ_EENS1_15EpilogueDefaultEEEEEvvEEEEvNT_6ParamsE)
        /*0270*/ 	.short	0x0210
        /*0272*/ 	.short	0x0470


	//----- nvinfo : EIATTR_SW_WAR
	.align		4
.L_36:
        /*0274*/ 	.byte	0x04, 0x36
        /*0276*/ 	.short	(.L_38 - .L_37)
.L_37:
        /*0278*/ 	.word	0x00000008
.L_38:


//--------------------- .nv.callgraph             --------------------------
	.section	.nv.callgraph,"",@"SHT_CUDA_CALLGRAPH"
	.align	4
	.sectionentsize	8
	.align		4
        /*0000*/ 	.word	0x00000000
	.align		4
        /*0004*/ 	.word	0xffffffff
	.align		4
        /*0008*/ 	.word	0x00000000
	.align		4
        /*000c*/ 	.word	0xfffffffe
	.align		4
        /*0010*/ 	.word	0x00000000
	.align		4
        /*0014*/ 	.word	0xfffffffd
	.align		4
        /*0018*/ 	.word	0x00000000
	.align		4
        /*001c*/ 	.word	0xfffffffc


//--------------------- .nv.constant4             --------------------------
	.section	.nv.constant4,"a",@progbits
	.align	8
	.align		8
.nv.constant4:
        /*0000*/ 	.dword	_ZN40_INTERNAL_a1a7b34f_4_k_cu_8c247392_112524cuda3std3__45__cpo5beginE
	.align		8
        /*0008*/ 	.dword	_ZN40_INTERNAL_a1a7b34f_4_k_cu_8c247392_112524cuda3std3__45__cpo3endE
	.align		8
        /*0010*/ 	.dword	_ZN40_INTERNAL_a1a7b34f_4_k_cu_8c247392_112524cuda3std3__45__cpo6cbeginE
	.align		8
        /*0018*/ 	.dword	_ZN40_INTERNAL_a1a7b34f_4_k_cu_8c247392_112524cuda3std3__45__cpo4cendE
	.align		8
        /*0020*/ 	.dword	_ZN40_INTERNAL_a1a7b34f_4_k_cu_8c247392_112524cuda3std3__442_GLOBAL__N__a1a7b34f_4_k_cu_8c247392_112526ignoreE
	.align		8
        /*0028*/ 	.dword	_ZN40_INTERNAL_a1a7b34f_4_k_cu_8c247392_112524cuda3std3__419piecewise_constructE
	.align		8
        /*0030*/ 	.dword	_ZN40_INTERNAL_a1a7b34f_4_k_cu_8c247392_112524cuda3std3__48in_placeE
	.align		8
        /*0038*/ 	.dword	_ZN40_INTERNAL_a1a7b34f_4_k_cu_8c247392_112524cuda3std6ranges3__45__cpo4swapE
	.align		8
        /*0040*/ 	.dword	_ZN40_INTERNAL_a1a7b34f_4_k_cu_8c247392_112524cuda3std6ranges3__45__cpo9iter_moveE
	.align		8
        /*0048*/ 	.dword	_ZN40_INTERNAL_a1a7b34f_4_k_cu_8c247392_112524cute7productE
	.align		8
        /*0050*/ 	.dword	_ZN40_INTERNAL_a1a7b34f_4_k_cu_8c247392_112524cute1_E


//--------------------- .text._ZN7cutlass13device_kernelINS_4gemm6kernel13GemmUniversalIN4cute5tupleIJiiiiEEENS1_10collective13CollectiveMmaINS1_37MainloopSm90TmaGmmaWarpSpecializedFP8ILi4ENS5_IJNS4_1CILi1EEESB_SB_EEENS1_35KernelTmaWarpSpecializedCooperativeEEENS5_IJNSA_ILi192EEENSA_ILi16EEENSA_ILi256EEEEEENS_12float_e4m3_tENS5_IJlSB_lEEESJ_SK_NS4_8TiledMMAINS4_8MMA_AtomIJNS4_4SM904GMMA30MMA_64x16x32_F32E4M3E4M3_SS_TNILNSO_7ScaleInE1ELSQ_1EEEEEENS4_6LayoutINS5_IJNSA_ILi2EEESB_SB_EEENS5_IJSB_NSA_ILi0EEESW_EEEEENS5_IJNS4_10UnderscoreESZ_SZ_EEEEENS4_13SM90_TMA_LOADENS4_14ComposedLayoutINS4_7SwizzleILi3ELi4ELi3EEENS4_18smem_ptr_flag_bitsILi8EEENST_INS5_IJNSA_ILi8EEENSA_ILi128EEEEEENS5_IJS19_SB_EEEEEEEvNS4_8identityES12_S1D_vS1E_EENS_8epilogue10collective6detail29Sm90TmaWarpSpecializedAdapterINS1H_15DefaultEpilogueISJ_SK_SK_NS1G_6thread17LinearCombinationISJ_Li1EffLNS1L_9ScaleType4KindE0ELNS_15FloatRoundStyleE2ESJ_EENS1_15EpilogueDefaultEEEEEvvEEEEvNT_6ParamsE --------------------------
	.section	.text._ZN7cutlass13device_kernelINS_4gemm6kernel13GemmUniversalIN4cute5tupleIJiiiiEEENS1_10collective13CollectiveMmaINS1_37MainloopSm90TmaGmmaWarpSpecializedFP8ILi4ENS5_IJNS4_1CILi1EEESB_SB_EEENS1_35KernelTmaWarpSpecializedCooperativeEEENS5_IJNSA_ILi192EEENSA_ILi16EEENSA_ILi256EEEEEENS_12float_e4m3_tENS5_IJlSB_lEEESJ_SK_NS4_8TiledMMAINS4_8MMA_AtomIJNS4_4SM904GMMA30MMA_64x16x32_F32E4M3E4M3_SS_TNILNSO_7ScaleInE1ELSQ_1EEEEEENS4_6LayoutINS5_IJNSA_ILi2EEESB_SB_EEENS5_IJSB_NSA_ILi0EEESW_EEEEENS5_IJNS4_10UnderscoreESZ_SZ_EEEEENS4_13SM90_TMA_LOADENS4_14ComposedLayoutINS4_7SwizzleILi3ELi4ELi3EEENS4_18smem_ptr_flag_bitsILi8EEENST_INS5_IJNSA_ILi8EEENSA_ILi128EEEEEENS5_IJS19_SB_EEEEEEEvNS4_8identityES12_S1D_vS1E_EENS_8epilogue10collective6detail29Sm90TmaWarpSpecializedAdapterINS1H_15DefaultEpilogueISJ_SK_SK_NS1G_6thread17LinearCombinationISJ_Li1EffLNS1L_9ScaleType4KindE0ELNS_15FloatRoundStyleE2ESJ_EENS1_15EpilogueDefaultEEEEEvvEEEEvNT_6ParamsE,"ax",@progbits
	.align	128
.text._ZN7cutlass13device_kernelINS_4gemm6kernel13GemmUniversalIN4cute5tupleIJiiiiEEENS1_10collective13CollectiveMmaINS1_37MainloopSm90TmaGmmaWarpSpecializedFP8ILi4ENS5_IJNS4_1CILi1EEESB_SB_EEENS1_35KernelTmaWarpSpecializedCooperativeEEENS5_IJNSA_ILi192EEENSA_ILi16EEENSA_ILi256EEEEEENS_12float_e4m3_tENS5_IJlSB_lEEESJ_SK_NS4_8TiledMMAINS4_8MMA_AtomIJNS4_4SM904GMMA30MMA_64x16x32_F32E4M3E4M3_SS_TNILNSO_7ScaleInE1ELSQ_1EEEEEENS4_6LayoutINS5_IJNSA_ILi2EEESB_SB_EEENS5_IJSB_NSA_ILi0EEESW_EEEEENS5_IJNS4_10UnderscoreESZ_SZ_EEEEENS4_13SM90_TMA_LOADENS4_14ComposedLayoutINS4_7SwizzleILi3ELi4ELi3EEENS4_18smem_ptr_flag_bitsILi8EEENST_INS5_IJNSA_ILi8EEENSA_ILi128EEEEEENS5_IJS19_SB_EEEEEEEvNS4_8identityES12_S1D_vS1E_EENS_8epilogue10collective6detail29Sm90TmaWarpSpecializedAdapterINS1H_15DefaultEpilogueISJ_SK_SK_NS1G_6thread17LinearCombinationISJ_Li1EffLNS1L_9ScaleType4KindE0ELNS_15FloatRoundStyleE2ESJ_EENS1_15EpilogueDefaultEEEEEvvEEEEvNT_6ParamsE:
        .type           _ZN7cutlass13device_kernelINS_4gemm6kernel13GemmUniversalIN4cute5tupleIJiiiiEEENS1_10collective13CollectiveMmaINS1_37MainloopSm90TmaGmmaWarpSpecializedFP8ILi4ENS5_IJNS4_1CILi1EEESB_SB_EEENS1_35KernelTmaWarpSpecializedCooperativeEEENS5_IJNSA_ILi192EEENSA_ILi16EEENSA_ILi256EEEEEENS_12float_e4m3_tENS5_IJlSB_lEEESJ_SK_NS4_8TiledMMAINS4_8MMA_AtomIJNS4_4SM904GMMA30MMA_64x16x32_F32E4M3E4M3_SS_TNILNSO_7ScaleInE1ELSQ_1EEEEEENS4_6LayoutINS5_IJNSA_ILi2EEESB_SB_EEENS5_IJSB_NSA_ILi0EEESW_EEEEENS5_IJNS4_10UnderscoreESZ_SZ_EEEEENS4_13SM90_TMA_LOADENS4_14ComposedLayoutINS4_7SwizzleILi3ELi4ELi3EEENS4_18smem_ptr_flag_bitsILi8EEENST_INS5_IJNSA_ILi8EEENSA_ILi128EEEEEENS5_IJS19_SB_EEEEEEEvNS4_8identityES12_S1D_vS1E_EENS_8epilogue10collective6detail29Sm90TmaWarpSpecializedAdapterINS1H_15DefaultEpilogueISJ_SK_SK_NS1G_6thread17LinearCombinationISJ_Li1EffLNS1L_9ScaleType4KindE0ELNS_15FloatRoundStyleE2ESJ_EENS1_15EpilogueDefaultEEEEEvvEEEEvNT_6ParamsE,@function
        .size           _ZN7cutlass13device_kernelINS_4gemm6kernel13GemmUniversalIN4cute5tupleIJiiiiEEENS1_10collective13CollectiveMmaINS1_37MainloopSm90TmaGmmaWarpSpecializedFP8ILi4ENS5_IJNS4_1CILi1EEESB_SB_EEENS1_35KernelTmaWarpSpecializedCooperativeEEENS5_IJNSA_ILi192EEENSA_ILi16EEENSA_ILi256EEEEEENS_12float_e4m3_tENS5_IJlSB_lEEESJ_SK_NS4_8TiledMMAINS4_8MMA_AtomIJNS4_4SM904GMMA30MMA_64x16x32_F32E4M3E4M3_SS_TNILNSO_7ScaleInE1ELSQ_1EEEEEENS4_6LayoutINS5_IJNSA_ILi2EEESB_SB_EEENS5_IJSB_NSA_ILi0EEESW_EEEEENS5_IJNS4_10UnderscoreESZ_SZ_EEEEENS4_13SM90_TMA_LOADENS4_14ComposedLayoutINS4_7SwizzleILi3ELi4ELi3EEENS4_18smem_ptr_flag_bitsILi8EEENST_INS5_IJNSA_ILi8EEENSA_ILi128EEEEEENS5_IJS19_SB_EEEEEEEvNS4_8identityES12_S1D_vS1E_EENS_8epilogue10collective6detail29Sm90TmaWarpSpecializedAdapterINS1H_15DefaultEpilogueISJ_SK_SK_NS1G_6thread17LinearCombinationISJ_Li1EffLNS1L_9ScaleType4KindE0ELNS_15FloatRoundStyleE2ESJ_EENS1_15EpilogueDefaultEEEEEvvEEEEvNT_6ParamsE,(.L_x_105 - _ZN7cutlass13device_kernelINS_4gemm6kernel13GemmUniversalIN4cute5tupleIJiiiiEEENS1_10collective13CollectiveMmaINS1_37MainloopSm90TmaGmmaWarpSpecializedFP8ILi4ENS5_IJNS4_1CILi1EEESB_SB_EEENS1_35KernelTmaWarpSpecializedCooperativeEEENS5_IJNSA_ILi192EEENSA_ILi16EEENSA_ILi256EEEEEENS_12float_e4m3_tENS5_IJlSB_lEEESJ_SK_NS4_8TiledMMAINS4_8MMA_AtomIJNS4_4SM904GMMA30MMA_64x16x32_F32E4M3E4M3_SS_TNILNSO_7ScaleInE1ELSQ_1EEEEEENS4_6LayoutINS5_IJNSA_ILi2EEESB_SB_EEENS5_IJSB_NSA_ILi0EEESW_EEEEENS5_IJNS4_10UnderscoreESZ_SZ_EEEEENS4_13SM90_TMA_LOADENS4_14ComposedLayoutINS4_7SwizzleILi3ELi4ELi3EEENS4_18smem_ptr_flag_bitsILi8EEENST_INS5_IJNSA_ILi8EEENSA_ILi128EEEEEENS5_IJS19_SB_EEEEEEEvNS4_8identityES12_S1D_vS1E_EENS_8epilogue10collective6detail29Sm90TmaWarpSpecializedAdapterINS1H_15DefaultEpilogueISJ_SK_SK_NS1G_6thread17LinearCombinationISJ_Li1EffLNS1L_9ScaleType4KindE0ELNS_15FloatRoundStyleE2ESJ_EENS1_15EpilogueDefaultEEEEEvvEEEEvNT_6ParamsE)
        .other          _ZN7cutlass13device_kernelINS_4gemm6kernel13GemmUniversalIN4cute5tupleIJiiiiEEENS1_10collective13CollectiveMmaINS1_37MainloopSm90TmaGmmaWarpSpecializedFP8ILi4ENS5_IJNS4_1CILi1EEESB_SB_EEENS1_35KernelTmaWarpSpecializedCooperativeEEENS5_IJNSA_ILi192EEENSA_ILi16EEENSA_ILi256EEEEEENS_12float_e4m3_tENS5_IJlSB_lEEESJ_SK_NS4_8TiledMMAINS4_8MMA_AtomIJNS4_4SM904GMMA30MMA_64x16x32_F32E4M3E4M3_SS_TNILNSO_7ScaleInE1ELSQ_1EEEEEENS4_6LayoutINS5_IJNSA_ILi2EEESB_SB_EEENS5_IJSB_NSA_ILi0EEESW_EEEEENS5_IJNS4_10UnderscoreESZ_SZ_EEEEENS4_13SM90_TMA_LOADENS4_14ComposedLayoutINS4_7SwizzleILi3ELi4ELi3EEENS4_18smem_ptr_flag_bitsILi8EEENST_INS5_IJNSA_ILi8EEENSA_ILi128EEEEEENS5_IJS19_SB_EEEEEEEvNS4_8identityES12_S1D_vS1E_EENS_8epilogue10collective6detail29Sm90TmaWarpSpecializedAdapterINS1H_15DefaultEpilogueISJ_SK_SK_NS1G_6thread17LinearCombinationISJ_Li1EffLNS1L_9ScaleType4KindE0ELNS_15FloatRoundStyleE2ESJ_EENS1_15EpilogueDefaultEEEEEvvEEEEvNT_6ParamsE,@"STO_CUDA_ENTRY STV_DEFAULT"
_ZN7cutlass13device_kernelINS_4gemm6kernel13GemmUniversalIN4cute5tupleIJiiiiEEENS1_10collective13CollectiveMmaINS1_37MainloopSm90TmaGmmaWarpSpecializedFP8ILi4ENS5_IJNS4_1CILi1EEESB_SB_EEENS1_35KernelTmaWarpSpecializedCooperativeEEENS5_IJNSA_ILi192EEENSA_ILi16EEENSA_ILi256EEEEEENS_12float_e4m3_tENS5_IJlSB_lEEESJ_SK_NS4_8TiledMMAINS4_8MMA_AtomIJNS4_4SM904GMMA30MMA_64x16x32_F32E4M3E4M3_SS_TNILNSO_7ScaleInE1ELSQ_1EEEEEENS4_6LayoutINS5_IJNSA_ILi2EEESB_SB_EEENS5_IJSB_NSA_ILi0EEESW_EEEEENS5_IJNS4_10UnderscoreESZ_SZ_EEEEENS4_13SM90_TMA_LOADENS4_14ComposedLayoutINS4_7SwizzleILi3ELi4ELi3EEENS4_18smem_ptr_flag_bitsILi8EEENST_INS5_IJNSA_ILi8EEENSA_ILi128EEEEEENS5_IJS19_SB_EEEEEEEvNS4_8identityES12_S1D_vS1E_EENS_8epilogue10collective6detail29Sm90TmaWarpSpecializedAdapterINS1H_15DefaultEpilogueISJ_SK_SK_NS1G_6thread17LinearCombinationISJ_Li1EffLNS1L_9ScaleType4KindE0ELNS_15FloatRoundStyleE2ESJ_EENS1_15EpilogueDefaultEEEEEvvEEEEvNT_6ParamsE:
[----:B------:R-:W-:Y:S01]  /*0000*/  LDC R1, c[0x0][0x28] ;  /* 0x00000a00ff017b82 */ /* 0x000fe20000000800 */
[----:B------:R-:W0:Y:S01]  /*0010*/  S2R R16, SR_TID.X ;  /* 0x0000000000107919 */ /* 0x000e220000002100 */
[----:B------:R-:W-:Y:S01]  /*0020*/  ELECT P0, URZ, PT ;  /* 0x00000000003f782f */ /* 0x000fe20003800000 */
[----:B------:R-:W-:Y:S01]  /*0030*/  BSSY B0, `(.L_x_0) ;  /* 0x000000f000007945 */ /* 0x000fe20003800000 */
[--C-:B0-----:R-:W-:Y:S02]  /*0040*/  SHF.R.U32.HI R0, RZ, 0x5, R16.reuse ;  /* 0x00000005ff007819 */ /* 0x101fe40000011610 */
[----:B------:R-:W-:-:S03]  /*0050*/  SHF.R.U32.HI R3, RZ, 0x7, R16 ;  /* 0x00000007ff037819 */ /* 0x000fc60000011610 */
[----:B------:R-:W0:Y:S04]  /*0060*/  SHFL.IDX PT, R2, R0, RZ, 0x1f ;  /* 0x00001fff00027589 */ /* 0x000e2800000e0000 */
[----:B------:R1:W2:Y:S01]  /*0070*/  SHFL.IDX PT, R10, R3, RZ, 0x1f ;  /* 0x00001fff030a7589 */ /* 0x0002a200000e0000 */
[----:B0-----:R-:W-:-:S13]  /*0080*/  ISETP.NE.OR P0, PT, R2, RZ, !P0 ;  /* 0x000000ff0200720c */ /* 0x001fda0004705670 */
[----:B-12---:R-:W-:Y:S05]  /*0090*/  @P0 BRA `(.L_x_1) ;  /* 0x0000000000200947 */ /* 0x006fea0003800000 */
[----:B------:R-:W-:Y:S02]  /*00a0*/  ULDC.64 UR4, c[0x0][0x198] ;  /* 0x0000660000047ab9 */ /* 0x000fe40000000a00 */
[----:B------:R-:W-:Y:S02]  /*00b0*/  UIADD3 UR6, UP0, UR4, 0xf0, URZ ;  /* 0x000000f004067890 */ /* 0x000fe4000ff1e03f */
[----:B------:R-:W-:Y:S02]  /*00c0*/  UIADD3 UR4, UP1, UR4, 0x1f0, URZ ;  /* 0x000001f004047890 */ /* 0x000fe4000ff3e03f */
[----:B------:R-:W-:Y:S02]  /*00d0*/  UIADD3.X UR7, URZ, UR5, URZ, UP0, !UPT ;  /* 0x000000053f077290 */ /* 0x000fe400087fe43f */
[----:B------:R-:W-:-:S07]  /*00e0*/  UIADD3.X UR5, URZ, UR5, URZ, UP1, !UPT ;  /* 0x000000053f057290 */ /* 0x000fce0008ffe43f */
[----:B------:R0:W-:Y:S02]  /*00f0*/  UTMACCTL.PF [UR6] ;  /* 0x00000000060079b9 */ /* 0x0001e40008040000 */
[----:B------:R0:W-:Y:S02]  /*0100*/  UTMACCTL.PF [UR4] ;  /* 0x00000000040079b9 */ /* 0x0001e40008040000 */
[----:B0-----:R-:W-:Y:S01]  /*0110*/  NOP ;  /* 0x0000000000007918 */ /* 0x001fe20000000000 */
.L_x_1:
[----:B------:R-:W-:Y:S05]  /*0120*/  BSYNC B0 ;  /* 0x0000000000007941 */ /* 0x000fea0003800000 */
.L_x_0:
[----:B------:R-:W0:Y:S02]  /*0130*/  SHFL.IDX PT, R3, R0, RZ, 0x1f ;  /* 0x00001fff00037589 */ /* 0x000e2400000e0000 */
[----:B0-----:R-:W-:-:S13]  /*0140*/  ISETP.NE.AND P0, PT, R3, RZ, PT ;  /* 0x000000ff0300720c */ /* 0x001fda0003f05270 */
[----:B------:R-:W-:Y:S05]  /*0150*/  @P0 BRA `(.L_x_2) ;  /* 0x0000000000580947 */ /* 0x000fea0003800000 */
[----:B------:R-:W0:Y:S01]  /*0160*/  S2UR UR8, SR_CgaCtaId ;  /* 0x00000000000879c3 */ /* 0x000e220000008800 */
[----:B------:R-:W-:Y:S01]  /*0170*/  UMOV UR4, 0x400 ;  /* 0x0000040000047882 */ /* 0x000fe20000000000 */
[----:B------:R-:W-:Y:S01]  /*0180*/  UMOV UR5, 0x1 ;  /* 0x0000000100057882 */ /* 0x000fe20000000000 */
[----:B------:R-:W-:Y:S01]  /*0190*/  UMOV UR6, 0x100 ;  /* 0x0000010000067882 */ /* 0x000fe20000000000 */
[----:B------:R-:W-:Y:S01]  /*01a0*/  ELECT P0, URZ, PT ;  /* 0x00000000003f782f */ /* 0x000fe20003800000 */
[----:B------:R-:W-:-:S04]  /*01b0*/  UIADD3 UR6, -UR6, 0x100000, URZ ;  /* 0x0010000006067890 */ /* 0x000fc8000fffe13f */
[----:B------:R-:W-:Y:S02]  /*01c0*/  USHF.L.U32 UR7, UR6, 0xb, URZ ;  /* 0x0000000b06077899 */ /* 0x000fe4000800063f */
[----:B------:R-:W-:Y:S02]  /*01d0*/  USHF.L.U32 UR6, UR6, 0x1, URZ ;  /* 0x0000000106067899 */ /* 0x000fe4000800063f */
[----:B0-----:R-:W-:Y:S02]  /*01e0*/  ULEA UR8, UR8, UR4, 0x18 ;  /* 0x0000000408087291 */ /* 0x001fe4000f8ec03f */
[----:B------:R-:W-:-:S04]  /*01f0*/  UIADD3 UR4, -UR5, 0x100000, URZ ;  /* 0x0010000005047890 */ /* 0x000fc8000fffe13f */
[----:B------:R-:W-:Y:S02]  /*0200*/  USHF.L.U32 UR5, UR4, 0xb, URZ ;  /* 0x0000000b04057899 */ /* 0x000fe4000800063f */
[----:B------:R-:W-:Y:S01]  /*0210*/  USHF.L.U32 UR4, UR4, 0x1, URZ ;  /* 0x0000000104047899 */ /* 0x000fe2000800063f */
[----:B------:R-:W0:Y:S11]  /*0220*/  FENCE.VIEW.ASYNC.S ;  /* 0x00000000000073c6 */ /* 0x000e360000000000 */
[----:B0-----:R0:W1:Y:S01]  /*0230*/  SYNCS.EXCH.64 URZ, [UR8], UR4 ;  /* 0x00000004083f75b2 */ /* 0x0010620008000100 */
[----:B------:R0:W2:Y:S01]  /*0240*/  SYNCS.EXCH.64 URZ, [UR8+0x20], UR6 ;  /* 0x00002006083f75b2 */ /* 0x0000a20008000100 */
[----:B------:R0:W3:Y:S01]  /*0250*/  SYNCS.EXCH.64 URZ, [UR8+0x8], UR4 ;  /* 0x00000804083f75b2 */ /* 0x0000e20008000100 */
[----:B------:R0:W4:Y:S01]  /*0260*/  SYNCS.EXCH.64 URZ, [UR8+0x28], UR6 ;  /* 0x00002806083f75b2 */ /* 0x0001220008000100 */
[----:B------:R0:W0:Y:S01]  /*0270*/  SYNCS.EXCH.64 URZ, [UR8+0x10], UR4 ;  /* 0x00001004083f75b2 */ /* 0x0000220008000100 */
[----:B------:R0:W0:Y:S01]  /*0280*/  SYNCS.EXCH.64 URZ, [UR8+0x30], UR6 ;  /* 0x00003006083f75b2 */ /* 0x0000220008000100 */
[----:B------:R0:W0:Y:S01]  /*0290*/  SYNCS.EXCH.64 URZ, [UR8+0x18], UR4 ;  /* 0x00001804083f75b2 */ /* 0x0000220008000100 */
[----:B------:R0:W0:Y:S01]  /*02a0*/  SYNCS.EXCH.64 URZ, [UR8+0x38], UR6 ;  /* 0x00003806083f75b2 */ /* 0x0000220008000100 */
[----:B------:R-:W-:Y:S01]  /*02b0*/  NOP ;  /* 0x0000000000007918 */ /* 0x000fe20000000000 */
.L_x_2:
[----:B------:R-:W5:Y:S01]  /*02c0*/  SHFL.IDX PT, R0, R0, RZ, 0x1f ;  /* 0x00001fff00007589 */ /* 0x000f6200000e0000 */
[----:B------:R-:W1:Y:S01]  /*02d0*/  LDC R3, c[0x0][0x65c] ;  /* 0x00019700ff037b82 */ /* 0x000e620000000800 */
[----:B------:R-:W-:Y:S02]  /*02e0*/  ELECT P0, URZ, PT ;  /* 0x00000000003f782f */ /* 0x000fe40003800000 */
[----:B------:R-:W-:Y:S01]  /*02f0*/  SHF.R.S32.HI R5, RZ, 0x1f, R2 ;  /* 0x0000001fff057819 */ /* 0x000fe20000011402 */
[----:B------:R-:W2:Y:S01]  /*0300*/  S2R R8, SR_CTAID.Y ;  /* 0x0000000000087919 */ /* 0x000ea20000002600 */
[----:B0-----:R-:W-:Y:S01]  /*0310*/  UMOV UR4, 0x20 ;  /* 0x0000002000047882 */ /* 0x001fe20000000000 */
[----:B------:R-:W-:Y:S01]  /*0320*/  ISETP.NE.AND P2, PT, R10, RZ, PT ;  /* 0x000000ff0a00720c */ /* 0x000fe20003f45270 */
[----:B------:R-:W-:Y:S01]  /*0330*/  NOP ;  /* 0x0000000000007918 */ /* 0x000fe20000000000 */
[----:B------:R-:W0:Y:S01]  /*0340*/  S2R R4, SR_CTAID.X ;  /* 0x0000000000047919 */ /* 0x000e220000002500 */
[----:B------:R-:W-:Y:S01]  /*0350*/  LEA.HI R5, R5, R2, RZ, 0x2 ;  /* 0x0000000205057211 */ /* 0x000fe200078f10ff */
[----:B------:R-:W-:-:S03]  /*0360*/  NOP ;  /* 0x0000000000007918 */ /* 0x000fc60000000000 */
[----:B------:R-:W-:-:S05]  /*0370*/  LOP3.LUT R5, R5, 0xfffffffc, RZ, 0xc0, !PT ;  /* 0xfffffffc05057812 */ /* 0x000fca00078ec0ff */
[----:B------:R-:W-:Y:S02]  /*0380*/  IMAD.IADD R2, R2, 0x1, -R5 ;  /* 0x0000000102027824 */ /* 0x000fe400078e0a05 */
[----:B------:R-:W-:Y:S01]  /*0390*/  IMAD.MOV.U32 R5, RZ, RZ, RZ ;  /* 0x000000ffff057224 */ /* 0x000fe200078e00ff */
[----:B-----5:R-:W-:Y:S02]  /*03a0*/  ISETP.NE.OR P0, PT, R0, RZ, !P0 ;  /* 0x000000ff0000720c */ /* 0x020fe40004705670 */
[----:B-1----:R-:W-:-:S11]  /*03b0*/  ISETP.NE.AND P3, PT, R3, 0x1, PT ;  /* 0x000000010300780c */ /* 0x002fd60003f65270 */
[----:B------:R-:W-:Y:S01]  /*03c0*/  VOTEU.ALL UP0, P0 ;  /* 0x00000000003f7886 */ /* 0x000fe20000000000 */
[----:B------:R-:W-:Y:S01]  /*03d0*/  VOTEU.ALL UP1, P0 ;  /* 0x00000000003f7886 */ /* 0x000fe20000020000 */
[----:B------:R-:W0:Y:S01]  /*03e0*/  @P3 LDC R9, c[0x0][0x10] ;  /* 0x00000400ff093b82 */ /* 0x000e220000000800 */
[----:B--2---:R-:W-:Y:S02]  /*03f0*/  @P3 IMAD.MOV.U32 R3, RZ, RZ, R8 ;  /* 0x000000ffff033224 */ /* 0x004fe400078e0008 */
[----:B------:R-:W-:Y:S01]  /*0400*/  @!UP0 UMOV UR6, 0x400 ;  /* 0x0000040000068882 */ /* 0x000fe20000000000 */
[----:B------:R-:W-:-:S04]  /*0410*/  @!UP0 UIADD3 UR4, -UR4, 0x100000, URZ ;  /* 0x0010000004048890 */ /* 0x000fc8000fffe13f */
[----:B------:R-:W-:Y:S02]  /*0420*/  @!UP0 USHF.L.U32 UR5, UR4, 0xb, URZ ;  /* 0x0000000b04058899 */ /* 0x000fe4000800063f */
[----:B------:R-:W-:Y:S01]  /*0430*/  @!UP0 USHF.L.U32 UR4, UR4, 0x1, URZ ;  /* 0x0000000104048899 */ /* 0x000fe2000800063f */
[----:B------:R-:W-:Y:S02]  /*0440*/  @P3 IMAD.MOV.U32 R6, RZ, RZ, R3 ;  /* 0x000000ffff063224 */ /* 0x000fe400078e0003 */
[----:B------:R-:W-:Y:S01]  /*0450*/  @P3 IMAD.MOV.U32 R7, RZ, RZ, RZ ;  /* 0x000000ffff073224 */ /* 0x000fe200078e00ff */
[----:B------:R-:W1:Y:S01]  /*0460*/  @!UP0 S2UR UR7, SR_CgaCtaId ;  /* 0x00000000000789c3 */ /* 0x000e620000008800 */
[----:B------:R-:W-:Y:S02]  /*0470*/  @!P3 IMAD.MOV.U32 R3, RZ, RZ, R8 ;  /* 0x000000ffff03b224 */ /* 0x000fe400078e0008 */
[----:B------:R-:W-:-:S05]  /*0480*/  @P3 IMAD.MOV.U32 R11, RZ, RZ, RZ ;  /* 0x000000ffff0b3224 */ /* 0x000fca00078e00ff */
[----:B------:R-:W2:Y:S01]  /*0490*/  @!P3 LDC R0, c[0x0][0xc] ;  /* 0x00000300ff00bb82 */ /* 0x000ea20000000800 */
[----:B0-----:R-:W-:-:S04]  /*04a0*/  @P3 IMAD.WIDE.U32 R8, R4, R9, R6 ;  /* 0x0000000904083225 */ /* 0x001fc800078e0006 */
[----:B------:R-:W-:Y:S01]  /*04b0*/  @P3 IMAD.IADD R9, R9, 0x1, R11 ;  /* 0x0000000109093824 */ /* 0x000fe200078e020b */
[----:B-1----:R-:W-:Y:S01]  /*04c0*/  @!UP0 ULEA UR6, UR7, UR6, 0x18 ;  /* 0x0000000607068291 */ /* 0x002fe2000f8ec03f */
[----:B------:R-:W-:Y:S01]  /*04d0*/  VOTEU.ALL UP0, P0 ;  /* 0x00000000003f7886 */ /* 0x000fe20000000000 */
[----:B------:R-:W-:-:S04]  /*04e0*/  ISETP.NE.AND P0, PT, R2, 0x3, PT ;  /* 0x000000030200780c */ /* 0x000fc80003f05270 */
[----:B------:R-:W-:Y:S01]  /*04f0*/  ISETP.EQ.OR P0, PT, R2, RZ, !P0 ;  /* 0x000000ff0200720c */ /* 0x000fe20004702670 */
[----:B--2---:R-:W-:-:S03]  /*0500*/  @!P3 IMAD.WIDE.U32 R6, R0, R3, R4 ;  /* 0x000000030006b225 */ /* 0x004fc600078e0004 */
[C---:B------:R-:W-:Y:S01]  /*0510*/  ISETP.EQ.AND P0, PT, R10.reuse, RZ, P0 ;  /* 0x000000ff0a00720c */ /* 0x040fe20000702270 */
[----:B------:R-:W-:Y:S01]  /*0520*/  VIADD R10, R10, 0xffffffff ;  /* 0xffffffff0a0a7836 */ /* 0x000fe20000000000 */
[----:B------:R-:W0:Y:S02]  /*0530*/  FENCE.VIEW.ASYNC.S ;  /* 0x00000000000073c6 */ /* 0x000e240000000000 */
[----:B0-----:R0:W3:Y:S01]  /*0540*/  @!UP0 SYNCS.EXCH.64 URZ, [UR6+0x50], UR4 ;  /* 0x00005004063f85b2 */ /* 0x0010e20008000100 */
[----:B------:R-:W-:Y:S01]  /*0550*/  @P3 IMAD.MOV.U32 R0, RZ, RZ, R8 ;  /* 0x000000ffff003224 */ /* 0x000fe200078e0008 */
[----:B------:R-:W-:Y:S01]  /*0560*/  SEL R8, RZ, 0x1, !P0 ;  /* 0x00000001ff087807 */ /* 0x000fe20004000000 */
[----:B------:R-:W-:Y:S01]  /*0570*/  @!P3 IMAD.MOV.U32 R0, RZ, RZ, R6 ;  /* 0x000000ffff00b224 */ /* 0x000fe200078e0006 */
[----:B------:R-:W-:Y:S01]  /*0580*/  ISETP.GE.U32.AND P1, PT, R10, 0x2, PT ;  /* 0x000000020a00780c */ /* 0x000fe20003f26070 */
[----:B------:R-:W-:-:S03]  /*0590*/  @!P3 IMAD.MOV.U32 R9, RZ, RZ, R7 ;  /* 0x000000ffff09b224 */ /* 0x000fc600078e0007 */
[----:B------:R-:W-:Y:S01]  /*05a0*/  SEL R8, R8, 0x2, P1 ;  /* 0x0000000208087807 */ /* 0x000fe20000800000 */
[----:B------:R0:W3:Y:S01]  /*05b0*/  @!UP1 SYNCS.EXCH.64 URZ, [UR6+0x58], UR4 ;  /* 0x00005804063f95b2 */ /* 0x0000e20008000100 */
[----:B------:R-:W-:Y:S01]  /*05c0*/  NOP ;  /* 0x0000000000007918 */ /* 0x000fe20000000000 */
[----:B---34-:R-:W-:Y:S06]  /*05d0*/  BAR.SYNC.DEFER_BLOCKING 0x0 ;  /* 0x0000000000007b1d */ /* 0x018fec0000010000 */
[----:B------:R-:W-:Y:S05]  /*05e0*/  @!P2 BRA `(.L_x_3) ;  /* 0x0000003c00b0a947 */ /* 0x000fea0003800000 */
[----:B------:R-:W-:-:S13]  /*05f0*/  ISETP.GT.U32.AND P0, PT, R10, 0x1, PT ;  /* 0x000000010a00780c */ /* 0x000fda0003f04070 */
[----:B0-----:R-:W-:Y:S05]  /*0600*/  @P0 EXIT ;  /* 0x000000000000094d */ /* 0x001fea0003800000 */
[----:B------:R-:W-:Y:S01]  /*0610*/  ULDC.64 UR4, c[0x0][0x650] ;  /* 0x0001940000047ab9 */ /* 0x000fe20000000a00 */
[----:B------:R-:W-:Y:S01]  /*0620*/  PRMT R10, RZ, 0x7610, R10 ;  /* 0x00007610ff0a7816 */ /* 0x000fe2000000000a */
[----:B------:R-:W-:Y:S01]  /*0630*/  IMAD.MOV.U32 R20, RZ, RZ, -0x1 ;  /* 0xffffffffff147424 */ /* 0x000fe200078e00ff */
[----:B------:R-:W-:Y:S01]  /*0640*/  ISETP.GE.U32.AND P0, PT, R0, UR4, PT ;  /* 0x0000000400007c0c */ /* 0x000fe2000bf06070 */
[----:B------:R-:W-:Y:S02]  /*0650*/  IMAD.MOV.U32 R11, RZ, RZ, -0x1 ;  /* 0xffffffffff0b7424 */ /* 0x000fe400078e00ff */
[----:B------:R-:W-:Y:S01]  /*0660*/  IMAD.MOV.U32 R41, RZ, RZ, -0x1 ;  /* 0xffffffffff297424 */ /* 0x000fe200078e00ff */
[----:B------:R-:W-:-:S13]  /*0670*/  ISETP.GE.U32.AND.EX P0, PT, R9, UR5, PT, P0 ;  /* 0x0000000509007c0c */ /* 0x000fda000bf06100 */
[----:B------:R-:W-:Y:S05]  /*0680*/  @P0 BRA `(.L_x_4) ;  /* 0x00000004005c0947 */ /* 0x000fea0003800000 */
[----:B------:R-:W0:Y:S01]  /*0690*/  LDC.64 R18, c[0x0][0x628] ;  /* 0x00018a00ff127b82 */ /* 0x000e220000000a00 */
[----:B------:R-:W-:Y:S02]  /*06a0*/  IMAD.MOV.U32 R6, RZ, RZ, R0 ;  /* 0x000000ffff067224 */ /* 0x000fe400078e0000 */
[----:B------:R-:W-:-:S05]  /*06b0*/  IMAD.MOV.U32 R7, RZ, RZ, R9 ;  /* 0x000000ffff077224 */ /* 0x000fca00078e0009 */
[----:B------:R-:W1:Y:S08]  /*06c0*/  LDC R2, c[0x0][0x630] ;  /* 0x00018c00ff027b82 */ /* 0x000e700000000800 */
[----:B------:R-:W2:Y:S01]  /*06d0*/  LDC.64 R20, c[0x0][0x620] ;  /* 0x00018800ff147b82 */ /* 0x000ea20000000a00 */
[----:B0-----:R-:W-:-:S04]  /*06e0*/  ISETP.NE.U32.AND P0, PT, R18, RZ, PT ;  /* 0x000000ff1200720c */ /* 0x001fc80003f05070 */
[----:B------:R-:W-:-:S13]  /*06f0*/  ISETP.NE.AND.EX P0, PT, R19, RZ, PT, P0 ;  /* 0x000000ff1300720c */ /* 0x000fda0003f05300 */
[----:B-12---:R-:W-:Y:S05]  /*0700*/  @!P0 BRA `(.L_x_5) ;  /* 0x0000000000288947 */ /* 0x006fea0003800000 */
[----:B------:R-:W0:Y:S02]  /*0710*/  LDC R13, c[0x0][0x634] ;  /* 0x00018d00ff0d7b82 */ /* 0x000e240000000800 */
[----:B0-----:R-:W-:-:S05]  /*0720*/  IADD3 R13, P0, R0, R13, RZ ;  /* 0x0000000d000d7210 */ /* 0x001fca0007f1e0ff */
[----:B------:R-:W-:-:S04]  /*0730*/  IMAD.X R15, RZ, RZ, R9, P0 ;  /* 0x000000ffff0f7224 */ /* 0x000fc800000e0609 */
[----:B------:R-:W-:-:S04]  /*0740*/  IMAD.WIDE.U32 R6, R15, R18, RZ ;  /* 0x000000120f067225 */ /* 0x000fc800078e00ff */
[----:B------:R-:W-:-:S04]  /*0750*/  IMAD.WIDE.U32 R10, P0, R13, R19, R6 ;  /* 0x000000130d0a7225 */ /* 0x000fc80007800006 */
[----:B------:R-:W-:-:S04]  /*0760*/  IMAD.WIDE.U32 R6, R13, R18, RZ ;  /* 0x000000120d067225 */ /* 0x000fc800078e00ff */
[----:B------:R-:W-:Y:S01]  /*0770*/  IMAD.X R13, RZ, RZ, RZ, P0 ;  /* 0x000000ffff0d7224 */ /* 0x000fe200000e06ff */
[----:B------:R-:W-:Y:S01]  /*0780*/  IADD3 RZ, P0, R7, R10, RZ ;  /* 0x0000000a07ff7210 */ /* 0x000fe20007f1e0ff */
[----:B------:R-:W-:-:S04]  /*0790*/  IMAD.MOV.U32 R12, RZ, RZ, R11 ;  /* 0x000000ffff0c7224 */ /* 0x000fc800078e000b */
[----:B------:R-:W-:-:S08]  /*07a0*/  IMAD.WIDE.U32.X R6, R15, R19, R12, P0 ;  /* 0x000000130f067225 */ /* 0x000fd000000e040c */
.L_x_5:
[-CC-:B------:R-:W-:Y:S01]  /*07b0*/  SHF.R.U64 R41, R6, R2.reuse, R7.reuse ;  /* 0x0000000206297219 */ /* 0x180fe20000001207 */
[----:B------:R-:W0:Y:S01]  /*07c0*/  LDC R12, c[0x0][0x618] ;  /* 0x00018600ff0c7b82 */ /* 0x000e220000000800 */
[----:B------:R-:W-:Y:S01]  /*07d0*/  SHF.R.U32.HI R5, RZ, R2, R7 ;  /* 0x00000002ff057219 */ /* 0x000fe20000011607 */
[----:B------:R-:W-:Y:S01]  /*07e0*/  ULDC UR4, c[0x0][0x150] ;  /* 0x0000540000047ab9 */ /* 0x000fe20000000800 */
[----:B------:R-:W-:Y:S01]  /*07f0*/  IADD3 R11, P0, RZ, -R41, RZ ;  /* 0x80000029ff0b7210 */ /* 0x000fe20007f1e0ff */
[----:B------:R-:W-:Y:S01]  /*0800*/  IMAD.MOV.U32 R6, RZ, RZ, R0 ;  /* 0x000000ffff067224 */ /* 0x000fe200078e0000 */
[----:B------:R-:W-:Y:S01]  /*0810*/  I2FP.F32.U32 R2, R4 ;  /* 0x0000000400027245 */ /* 0x000fe20000201000 */
[----:B------:R-:W-:Y:S02]  /*0820*/  IMAD.MOV.U32 R7, RZ, RZ, R9 ;  /* 0x000000ffff077224 */ /* 0x000fe400078e0009 */
[----:B------:R-:W1:Y:S01]  /*0830*/  LDC.64 R26, c[0x0][0x640] ;  /* 0x00019000ff1a7b82 */ /* 0x000e620000000a00 */
[----:B------:R-:W-:-:S02]  /*0840*/  IMAD.X R13, RZ, RZ, ~R5, P0 ;  /* 0x000000ffff0d7224 */ /* 0x000fc400000e0e05 */
[----:B------:R-:W-:Y:S01]  /*0850*/  FMUL R2, R2, UR4 ;  /* 0x0000000402027c20 */ /* 0x000fe20008400000 */
[----:B------:R-:W-:Y:S01]  /*0860*/  IMAD.WIDE.U32 R6, R11, R20, R6 ;  /* 0x000000140b067225 */ /* 0x000fe200078e0006 */
[----:B------:R-:W-:-:S03]  /*0870*/  ULDC UR4, c[0x0][0x154] ;  /* 0x0000550000047ab9 */ /* 0x000fc60000000800 */
[----:B------:R-:W-:Y:S01]  /*0880*/  IMAD R10, R13, R20, RZ ;  /* 0x000000140d0a7224 */ /* 0x000fe200078e02ff */
[----:B------:R-:W2:Y:S01]  /*0890*/  LDC R5, c[0x0][0x144] ;  /* 0x00005100ff057b82 */ /* 0x000ea20000000800 */
[----:B------:R-:W3:Y:S02]  /*08a0*/  F2I.U32.TRUNC.NTZ R2, R2 ;  /* 0x0000000200027305 */ /* 0x000ee4000020f000 */
[----:B------:R-:W-:-:S04]  /*08b0*/  IMAD R11, R11, R21, R10 ;  /* 0x000000150b0b7224 */ /* 0x000fc800078e020a */
[----:B------:R-:W-:Y:S01]  /*08c0*/  IMAD.IADD R7, R7, 0x1, R11 ;  /* 0x0000000107077824 */ /* 0x000fe200078e020b */
[----:B------:R-:W4:Y:S01]  /*08d0*/  LDC R14, c[0x0][0x608] ;  /* 0x00018200ff0e7b82 */ /* 0x000f220000000800 */
[----:B------:R-:W-:-:S03]  /*08e0*/  IMAD.MOV.U32 R11, RZ, RZ, -0x1 ;  /* 0xffffffffff0b7424 */ /* 0x000fc600078e00ff */
[-CC-:B0-----:R-:W-:Y:S02]  /*08f0*/  SHF.R.U64 R20, R6, R12.reuse, R7.reuse ;  /* 0x0000000c06147219 */ /* 0x181fe40000001207 */
[----:B------:R-:W-:Y:S02]  /*0900*/  I2FP.F32.U32 R6, R3 ;  /* 0x0000000300067245 */ /* 0x000fe40000201000 */
[----:B------:R-:W0:Y:S01]  /*0910*/  LDC R24, c[0x0][0x658] ;  /* 0x00019600ff187b82 */ /* 0x000e220000000800 */
[----:B-1----:R-:W-:Y:S01]  /*0920*/  ISETP.NE.U32.AND P0, PT, R26, RZ, PT ;  /* 0x000000ff1a00720c */ /* 0x002fe20003f05070 */
[----:B---3--:R-:W-:Y:S01]  /*0930*/  IMAD.MOV R10, RZ, RZ, -R2 ;  /* 0x000000ffff0a7224 */ /* 0x008fe200078e0a02 */
[----:B------:R-:W-:Y:S01]  /*0940*/  SHF.R.U32.HI R7, RZ, R12, R7 ;  /* 0x0000000cff077219 */ /* 0x000fe20000011607 */
[----:B------:R-:W-:Y:S01]  /*0950*/  FMUL R6, R6, UR4 ;  /* 0x0000000406067c20 */ /* 0x000fe20008400000 */
[----:B------:R-:W-:-:S03]  /*0960*/  ISETP.NE.AND.EX P0, PT, R27, RZ, PT, P0 ;  /* 0x000000ff1b00720c */ /* 0x000fc60003f05300 */
[----:B------:R-:W1:Y:S01]  /*0970*/  LDC R18, c[0x0][0x148] ;  /* 0x00005200ff127b82 */ /* 0x000e620000000800 */
[----:B--2---:R-:W-:-:S07]  /*0980*/  IMAD R2, R5, R10, R4 ;  /* 0x0000000a05027224 */ /* 0x004fce00078e0204 */
[----:B------:R-:W2:Y:S01]  /*0990*/  LDC R22, c[0x0][0x600] ;  /* 0x00018000ff167b82 */ /* 0x000ea20000000800 */
[-CC-:B----4-:R-:W-:Y:S02]  /*09a0*/  SHF.R.U64 R28, R20, R14.reuse, R7.reuse ;  /* 0x0000000e141c7219 */ /* 0x190fe40000001207 */
[----:B------:R-:W-:Y:S01]  /*09b0*/  SHF.R.U32.HI R5, RZ, R14, R7 ;  /* 0x0000000eff057219 */ /* 0x000fe20000011607 */
[----:B------:R-:W-:Y:S01]  /*09c0*/  IMAD.MOV.U32 R7, RZ, RZ, 0x1 ;  /* 0x00000001ff077424 */ /* 0x000fe200078e00ff */
[----:B------:R3:W4:Y:S03]  /*09d0*/  F2I.U32.TRUNC.NTZ R14, R6 ;  /* 0x00000006000e7305 */ /* 0x000726000020f000 */
[----:B------:R-:W1:Y:S01]  /*09e0*/  LDC R17, c[0x0][0x648] ;  /* 0x00019200ff117b82 */ /* 0x000e620000000800 */
[-C--:B0-----:R-:W-:Y:S02]  /*09f0*/  SHF.L.U32 R4, R11, R24.reuse, RZ ;  /* 0x000000180b047219 */ /* 0x081fe400000006ff */
[----:B------:R-:W-:-:S02]  /*0a00*/  SHF.R.U64 R30, R28, R24, R5 ;  /* 0x000000181c1e7219 */ /* 0x000fc40000001205 */
[----:B------:R-:W-:Y:S02]  /*0a10*/  LOP3.LUT R13, RZ, R4, RZ, 0x33, !PT ;  /* 0x00000004ff0d7212 */ /* 0x000fe400078e33ff */
[-C--:B------:R-:W-:Y:S01]  /*0a20*/  SHF.R.U32.HI R5, RZ, R24.reuse, R5 ;  /* 0x00000018ff057219 */ /* 0x080fe20000011605 */
[----:B------:R-:W0:Y:S01]  /*0a30*/  LDC R19, c[0x0][0x638] ;  /* 0x00018e00ff137b82 */ /* 0x000e220000000800 */
[----:B------:R-:W-:Y:S01]  /*0a40*/  SHF.L.U32 R12, R7, R24, RZ ;  /* 0x00000018070c7219 */ /* 0x000fe200000006ff */
[----:B------:R-:W-:-:S06]  /*0a50*/  IMAD.MOV.U32 R4, RZ, RZ, R30 ;  /* 0x000000ffff047224 */ /* 0x000fcc00078e001e */
[----:B------:R-:W0:Y:S01]  /*0a60*/  LDC R21, c[0x0][0x610] ;  /* 0x00018400ff157b82 */ /* 0x000e220000000800 */
[----:B---34-:R-:W-:Y:S05]  /*0a70*/  @!P0 BRA `(.L_x_6) ;  /* 0x0000000000288947 */ /* 0x018fea0003800000 */
[----:B------:R-:W3:Y:S02]  /*0a80*/  LDC R11, c[0x0][0x64c] ;  /* 0x00019300ff0b7b82 */ /* 0x000ee40000000800 */
[----:B---3--:R-:W-:-:S05]  /*0a90*/  IADD3 R11, P0, R30, R11, RZ ;  /* 0x0000000b1e0b7210 */ /* 0x008fca0007f1e0ff */
        /* <DEDUP_REMOVED lines=8> */
.L_x_6:
[----:B-1----:R-:W-:Y:S01]  /*0b20*/  SHF.R.U64 R4, R4, R17, R5 ;  /* 0x0000001104047219 */ /* 0x002fe20000001205 */
[----:B--2---:R-:W-:Y:S01]  /*0b30*/  VIADD R5, R22, 0xffffffff ;  /* 0xffffffff16057836 */ /* 0x004fe20000000000 */
[----:B------:R-:W-:Y:S01]  /*0b40*/  LOP3.LUT R13, R28, R13, RZ, 0xc0, !PT ;  /* 0x0000000d1c0d7212 */ /* 0x000fe200078ec0ff */
[----:B------:R-:W-:Y:S02]  /*0b50*/  IMAD.MOV R14, RZ, RZ, -R14 ;  /* 0x000000ffff0e7224 */ /* 0x000fe400078e0a0e */
[----:B------:R-:W-:Y:S01]  /*0b60*/  IMAD.MOV R6, RZ, RZ, -R4 ;  /* 0x000000ffff067224 */ /* 0x000fe200078e0a04 */
[----:B------:R-:W-:Y:S01]  /*0b70*/  LOP3.LUT R5, R20, R5, RZ, 0xc0, !PT ;  /* 0x0000000514057212 */ /* 0x000fe200078ec0ff */
[----:B------:R-:W-:Y:S02]  /*0b80*/  @P3 IMAD R2, R18, R14, R3 ;  /* 0x0000000e12023224 */ /* 0x000fe400078e0203 */
[----:B------:R-:W-:Y:S02]  /*0b90*/  IMAD R13, R12, R4, R13 ;  /* 0x000000040c0d7224 */ /* 0x000fe400078e020d */
[----:B0-----:R-:W-:-:S02]  /*0ba0*/  IMAD R3, R6, R19, R30 ;  /* 0x0000001306037224 */ /* 0x001fc400078e021e */
[----:B------:R-:W-:Y:S02]  /*0bb0*/  IMAD R2, R13, R21, R2 ;  /* 0x000000150d027224 */ /* 0x000fe400078e0202 */
[----:B------:R-:W-:Y:S02]  /*0bc0*/  IMAD R3, R3, R22, R5 ;  /* 0x0000001603037224 */ /* 0x000fe400078e0205 */
[----:B------:R-:W-:-:S03]  /*0bd0*/  IMAD.MOV.U32 R10, RZ, RZ, 0x1 ;  /* 0x00000001ff0a7424 */ /* 0x000fc600078e00ff */
[----:B------:R-:W-:Y:S02]  /*0be0*/  SEL R11, R3, R2, !P3 ;  /* 0x00000002030b7207 */ /* 0x000fe40005800000 */
[----:B------:R-:W-:-:S07]  /*0bf0*/  SEL R20, R2, R3, !P3 ;  /* 0x0000000302147207 */ /* 0x000fce0005800000 */
.L_x_4:
[----:B------:R-:W-:-:S08]  /*0c00*/  NOP ;  /* 0x0000000000007918 */ /* 0x000fd00000000000 */
[----:B------:R-:W0:Y:S02]  /*0c10*/  USETMAXREG.TRY_ALLOC.CTAPOOL UP0, 0xe8 ;  /* 0x000000e8000079c8 */ /* 0x000e240008000600 */
[----:B0-----:R-:W-:-:S13]  /*0c20*/  PLOP3.LUT P0, PT, PT, PT, UP0, 0x80, 0x0 ;  /* 0x000000000000781c */ /* 0x001fda0003f0f008 */
[----:B------:R-:W-:Y:S05]  /*0c30*/  @!P0 BRA `(.L_x_4) ;  /* 0xfffffffc00f08947 */ /* 0x000fea000383ffff */
[----:B------:R-:W-:Y:S01]  /*0c40*/  ULDC.64 UR4, c[0x0][0x598] ;  /* 0x0001660000047ab9 */ /* 0x000fe20000000a00 */
[----:B------:R-:W-:Y:S01]  /*0c50*/  ULDC.64 UR20, c[0x0][0x208] ;  /* 0x0000820000147ab9 */ /* 0x000fe20000000a00 */
[----:B------:R-:W-:-:S04]  /*0c60*/  ISETP.NE.U32.AND P0, PT, RZ, UR4, PT ;  /* 0x00000004ff007c0c */ /* 0x000fc8000bf05070 */
[----:B------:R-:W-:-:S13]  /*0c70*/  ISETP.NE.AND.EX P0, PT, RZ, UR5, PT, P0 ;  /* 0x00000005ff007c0c */ /* 0x000fda000bf05300 */
[----:B------:R-:W-:Y:S05]  /*0c80*/  @!P0 BRA `(.L_x_7) ;  /* 0x00000000001c8947 */ /* 0x000fea0003800000 */
[----:B------:R-:W0:Y:S02]  /*0c90*/  LDC.64 R2, c[0x0][0x598] ;  /* 0x00016600ff027b82 */ /* 0x000e240000000a00 */
[----:B0-----:R-:W2:Y:S02]  /*0ca0*/  LDG.E.64 R2, desc[UR20][R2.64] ;  /* 0x0000001402027981 */ /* 0x001ea4000c1e1b00 */
[----:B--2---:R-:W-:-:S04]  /*0cb0*/  ISETP.NE.U32.AND P0, PT, R2, RZ, PT ;  /* 0x000000ff0200720c */ /* 0x004fc80003f05070 */
[----:B------:R-:W-:-:S13]  /*0cc0*/  ISETP.NE.AND.EX P0, PT, R3, RZ, PT, P0 ;  /* 0x000000ff0300720c */ /* 0x000fda0003f05300 */
[----:B------:R-:W-:Y:S05]  /*0cd0*/  @!P0 BRA `(.L_x_7) ;  /* 0x0000000000088947 */ /* 0x000fea0003800000 */
[----:B------:R0:W5:Y:S01]  /*0ce0*/  LD.E R6, desc[UR20][R2.64] ;  /* 0x0000001402067980 */ /* 0x000162000c101900 */
[----:B------:R-:W-:Y:S05]  /*0cf0*/  BRA `(.L_x_8) ;  /* 0x0000000000207947 */ /* 0x000fea0003800000 */
.L_x_7:
[----:B------:R-:W-:Y:S02]  /*0d00*/  ULDC.64 UR4, c[0x0][0x588] ;  /* 0x0001620000047ab9 */ /* 0x000fe40000000a00 */
[----:B------:R-:W-:-:S04]  /*0d10*/  ISETP.NE.U32.AND P0, PT, RZ, UR4, PT ;  /* 0x00000004ff007c0c */ /* 0x000fc8000bf05070 */
[----:B------:R-:W-:-:S13]  /*0d20*/  ISETP.NE.AND.EX P0, PT, RZ, UR5, PT, P0 ;  /* 0x00000005ff007c0c */ /* 0x000fda000bf05300 */
[----:B------:R-:W-:Y:S05]  /*0d30*/  @!P0 BRA `(.L_x_9) ;  /* 0x00000000000c8947 */ /* 0x000fea0003800000 */
[----:B------:R-:W0:Y:S02]  /*0d40*/  LDC.64 R6, c[0x0][0x588] ;  /* 0x00016200ff067b82 */ /* 0x000e240000000a00 */
[----:B0-----:R1:W5:Y:S01]  /*0d50*/  LDG.E R6, desc[UR20][R6.64] ;  /* 0x0000001406067981 */ /* 0x001362000c1e1900 */
[----:B------:R-:W-:Y:S05]  /*0d60*/  BRA `(.L_x_8) ;  /* 0x0000000000047947 */ /* 0x000fea0003800000 */
.L_x_9:
[----:B------:R-:W2:Y:S02]  /*0d70*/  LDC R6, c[0x0][0x580] ;  /* 0x00016000ff067b82 */ /* 0x000ea40000000800 */
.L_x_8:
[----:B------:R-:W-:Y:S02]  /*0d80*/  ULDC.64 UR4, c[0x0][0x5a0] ;  /* 0x0001680000047ab9 */ /* 0x000fe40000000a00 */
[----:B------:R-:W-:-:S04]  /*0d90*/  ISETP.NE.U32.AND P0, PT, RZ, UR4, PT ;  /* 0x00000004ff007c0c */ /* 0x000fc8000bf05070 */
[----:B------:R-:W-:-:S13]  /*0da0*/  ISETP.NE.AND.EX P0, PT, RZ, UR5, PT, P0 ;  /* 0x00000005ff007c0c */ /* 0x000fda000bf05300 */
[----:B------:R-:W-:Y:S05]  /*0db0*/  @!P0 BRA `(.L_x_10) ;  /* 0x00000000001c8947 */ /* 0x000fea0003800000 */
[----:B0-----:R-:W0:Y:S02]  /*0dc0*/  LDC.64 R2, c[0x0][0x5a0] ;  /* 0x00016800ff027b82 */ /* 0x001e240000000a00 */
[----:B0-----:R-:W3:Y:S02]  /*0dd0*/  LDG.E.64 R2, desc[UR20][R2.64] ;  /* 0x0000001402027981 */ /* 0x001ee4000c1e1b00 */
[----:B---3--:R-:W-:-:S04]  /*0de0*/  ISETP.NE.U32.AND P0, PT, R2, RZ, PT ;  /* 0x000000ff0200720c */ /* 0x008fc80003f05070 */
[----:B------:R-:W-:-:S13]  /*0df0*/  ISETP.NE.AND.EX P0, PT, R3, RZ, PT, P0 ;  /* 0x000000ff0300720c */ /* 0x000fda0003f05300 */
[----:B------:R-:W-:Y:S05]  /*0e00*/  @!P0 BRA `(.L_x_10) ;  /* 0x0000000000088947 */ /* 0x000fea0003800000 */
[----:B-1----:R0:W5:Y:S01]  /*0e10*/  LD.E R7, desc[UR20][R2.64] ;  /* 0x0000001402077980 */ /* 0x002162000c101900 */
[----:B------:R-:W-:Y:S05]  /*0e20*/  BRA `(.L_x_11) ;  /* 0x0000000000207947 */ /* 0x000fea0003800000 */
.L_x_10:
[----:B------:R-:W-:Y:S02]  /*0e30*/  ULDC.64 UR4, c[0x0][0x590] ;  /* 0x0001640000047ab9 */ /* 0x000fe40000000a00 */
[----:B------:R-:W-:-:S04]  /*0e40*/  ISETP.NE.U32.AND P0, PT, RZ, UR4, PT ;  /* 0x00000004ff007c0c */ /* 0x000fc8000bf05070 */
[----:B------:R-:W-:-:S13]  /*0e50*/  ISETP.NE.AND.EX P0, PT, RZ, UR5, PT, P0 ;  /* 0x00000005ff007c0c */ /* 0x000fda000bf05300 */
[----:B------:R-:W-:Y:S05]  /*0e60*/  @!P0 BRA `(.L_x_12) ;  /* 0x00000000000c8947 */ /* 0x000fea0003800000 */
[----:B0-----:R-:W1:Y:S02]  /*0e70*/  LDC.64 R2, c[0x0][0x590] ;  /* 0x00016400ff027b82 */ /* 0x001e640000000a00 */
[----:B-1----:R1:W5:Y:S01]  /*0e80*/  LDG.E R7, desc[UR20][R2.64] ;  /* 0x0000001402077981 */ /* 0x002362000c1e1900 */
[----:B------:R-:W-:Y:S05]  /*0e90*/  BRA `(.L_x_11) ;  /* 0x0000000000047947 */ /* 0x000fea0003800000 */
.L_x_12:
[----:B-1----:R-:W3:Y:S02]  /*0ea0*/  LDC R7, c[0x0][0x584] ;  /* 0x00016100ff077b82 */ /* 0x002ee40000000800 */
.L_x_11:
[----:B------:R-:W-:-:S13]  /*0eb0*/  LOP3.LUT P0, RZ, R10, 0xff, RZ, 0xc0, !PT ;  /* 0x000000ff0aff7812 */ /* 0x000fda000780c0ff */
[----:B------:R-:W-:Y:S05]  /*0ec0*/  @!P0 EXIT ;  /* 0x000000000000894d */ /* 0x000fea0003800000 */
[----:B------:R-:W-:Y:S01]  /*0ed0*/  ULDC UR4, c[0x0][0x28c] ;  /* 0x0000a30000047ab9 */ /* 0x000fe20000000800 */
[----:B------:R-:W-:Y:S01]  /*0ee0*/  LOP3.LUT R50, R8, 0x1, RZ, 0xfc, !PT ;  /* 0x0000000108327812 */ /* 0x000fe200078efcff */
[----:B------:R-:W-:-:S04]  /*0ef0*/  UIADD3 UR4, UR4, 0xff, URZ ;  /* 0x000000ff04047890 */ /* 0x000fc8000fffe03f */
[----:B------:R-:W-:-:S04]  /*0f00*/  USHF.R.S32.HI UR5, URZ, 0x1f, UR4 ;  /* 0x0000001f3f057899 */ /* 0x000fc80008011404 */
[----:B------:R-:W-:-:S03]  /*0f10*/  ULEA.HI UR5, UR5, UR4, URZ, 0x8 ;  /* 0x0000000405057291 */ /* 0x000fc6000f8f403f */
[----:B------:R-:W-:Y:S01]  /*0f20*/  UMOV UR4, URZ ;  /* 0x0000003f00047c82 */ /* 0x000fe20008000000 */
[----:B------:R-:W-:-:S03]  /*0f30*/  USHF.R.S32.HI UR9, URZ, 0x8, UR5 ;  /* 0x000000083f097899 */ /* 0x000fc60008011405 */
[----:B------:R-:W-:-:S09]  /*0f40*/  UMOV UR5, URZ ;  /* 0x0000003f00057c82 */ /* 0x000fd20008000000 */
.L_x_69:
[----:B01----:R-:W-:Y:S01]  /*0f50*/  LOP3.LUT R2, R16, 0x80, RZ, 0xc0, !PT ;  /* 0x0000008010027812 */ /* 0x003fe200078ec0ff */
[----:B------:R-:W0:Y:S01]  /*0f60*/  S2UR UR12, SR_CgaCtaId ;  /* 0x00000000000c79c3 */ /* 0x000e220000008800 */
[----:B------:R-:W-:Y:S01]  /*0f70*/  UMOV UR11, 0x400 ;  /* 0x00000400000b7882 */ /* 0x000fe20000000000 */
[----:B------:R-:W-:Y:S01]  /*0f80*/  UMOV UR6, URZ ;  /* 0x0000003f00067c82 */ /* 0x000fe20008000000 */
[----:B------:R-:W-:Y:S01]  /*0f90*/  SHF.R.U32.HI R2, RZ, 0x7, R2 ;  /* 0x00000007ff027819 */ /* 0x000fe20000011602 */
[----:B------:R-:W-:Y:S01]  /*0fa0*/  UMOV UR7, URZ ;  /* 0x0000003f00077c82 */ /* 0x000fe20008000000 */
[----:B------:R-:W-:Y:S01]  /*0fb0*/  UMOV UR13, UR5 ;  /* 0x00000005000d7c82 */ /* 0x000fe20008000000 */
[----:B------:R-:W-:Y:S01]  /*0fc0*/  CS2R R12, SRZ ;  /* 0x00000000000c7805 */ /* 0x000fe2000001ff00 */
[----:B------:R-:W-:Y:S01]  /*0fd0*/  IMAD.MOV.U32 R17, RZ, RZ, RZ ;  /* 0x000000ffff117224 */ /* 0x000fe200078e00ff */
[----:B------:R-:W1:Y:S01]  /*0fe0*/  LDC R3, c[0x0][0x28c] ;  /* 0x0000a300ff037b82 */ /* 0x000e620000000800 */
[----:B------:R-:W4:Y:S01]  /*0ff0*/  SHFL.IDX PT, R2, R2, RZ, 0x1f ;  /* 0x00001fff02027589 */ /* 0x000f2200000e0000 */
[----:B------:R-:W-:Y:S01]  /*1000*/  IMAD.MOV.U32 R21, RZ, RZ, RZ ;  /* 0x000000ffff157224 */ /* 0x000fe200078e00ff */
[----:B------:R-:W-:Y:S01]  /*1010*/  CS2R R22, SRZ ;  /* 0x0000000000167805 */ /* 0x000fe2000001ff00 */
[----:B------:R-:W-:Y:S01]  /*1020*/  IMAD.MOV.U32 R40, RZ, RZ, RZ ;  /* 0x000000ffff287224 */ /* 0x000fe200078e00ff */
[----:B------:R-:W-:-:S02]  /*1030*/  CS2R R42, SRZ ;  /* 0x00000000002a7805 */ /* 0x000fc4000001ff00 */
[----:B------:R-:W-:Y:S02]  /*1040*/  CS2R R44, SRZ ;  /* 0x00000000002c7805 */ /* 0x000fe4000001ff00 */
[----:B------:R-:W-:Y:S02]  /*1050*/  CS2R R46, SRZ ;  /* 0x00000000002e7805 */ /* 0x000fe4000001ff00 */
[----:B------:R-:W-:Y:S01]  /*1060*/  CS2R R48, SRZ ;  /* 0x0000000000307805 */ /* 0x000fe2000001ff00 */
[----:B------:R-:W-:Y:S01]  /*1070*/  IMAD.MOV.U32 R51, RZ, RZ, RZ ;  /* 0x000000ffff337224 */ /* 0x000fe200078e00ff */
[----:B------:R-:W-:Y:S01]  /*1080*/  CS2R R32, SRZ ;  /* 0x0000000000207805 */ /* 0x000fe2000001ff00 */
[----:B------:R-:W-:Y:S01]  /*1090*/  IMAD.U32 R5, RZ, RZ, UR4 ;  /* 0x00000004ff057e24 */ /* 0x000fe2000f8e00ff */
[----:B------:R-:W-:Y:S02]  /*10a0*/  CS2R R34, SRZ ;  /* 0x0000000000227805 */ /* 0x000fe4000001ff00 */
[----:B------:R-:W-:-:S02]  /*10b0*/  CS2R R36, SRZ ;  /* 0x0000000000247805 */ /* 0x000fc4000001ff00 */
[----:B------:R-:W-:Y:S02]  /*10c0*/  CS2R R38, SRZ ;  /* 0x0000000000267805 */ /* 0x000fe4000001ff00 */
[----:B--2---:R-:W-:Y:S01]  /*10d0*/  CS2R R24, SRZ ;  /* 0x0000000000187805 */ /* 0x004fe2000001ff00 */
[----:B0-----:R-:W-:Y:S01]  /*10e0*/  ULEA UR11, UR12, UR11, 0x18 ;  /* 0x0000000b0c0b7291 */ /* 0x001fe2000f8ec03f */
[----:B------:R-:W-:Y:S02]  /*10f0*/  CS2R R26, SRZ ;  /* 0x00000000001a7805 */ /* 0x000fe4000001ff00 */
[----:B------:R-:W-:Y:S02]  /*1100*/  CS2R R28, SRZ ;  /* 0x00000000001c7805 */ /* 0x000fe4000001ff00 */
[----:B------:R-:W-:Y:S02]  /*1110*/  CS2R R30, SRZ ;  /* 0x00000000001e7805 */ /* 0x000fe4000001ff00 */
[----:B-1----:R-:W-:-:S02]  /*1120*/  ISETP.GE.AND P0, PT, R3, 0x1, PT ;  /* 0x000000010300780c */ /* 0x002fc40003f06270 */
[----:B----4-:R-:W-:-:S13]  /*1130*/  R2UR UR8, R2 ;  /* 0x00000000020872ca */ /* 0x010fda00000e0000 */
[----:B------:R-:W-:-:S04]  /*1140*/  ULEA.HI UR10, UR8, UR8, URZ, 0x1 ;  /* 0x00000008080a7291 */ /* 0x000fc8000f8f083f */
[----:B------:R-:W-:-:S04]  /*1150*/  ULOP3.LUT UR10, UR10, 0x7fffe, URZ, 0xc0, !UPT ;  /* 0x0007fffe0a0a7892 */ /* 0x000fc8000f8ec03f */
[----:B------:R-:W-:-:S03]  /*1160*/  UIADD3 UR10, UR8, -UR10, URZ ;  /* 0x8000000a080a7290 */ /* 0x000fc6000fffe03f */
[----:B------:R-:W-:Y:S01]  /*1170*/  UMOV UR8, URZ ;  /* 0x0000003f00087c82 */ /* 0x000fe20008000000 */
[----:B------:R-:W-:-:S04]  /*1180*/  ULEA UR10, UR10, UR11, 0xd ;  /* 0x0000000b0a0a7291 */ /* 0x000fc8000f8e683f */
[----:B------:R-:W-:-:S04]  /*1190*/  UIADD3 UR10, UR10, 0x100, URZ ;  /* 0x000001000a0a7890 */ /* 0x000fc8000fffe03f */
[----:B------:R-:W-:-:S04]  /*11a0*/  USHF.R.U32.HI UR10, URZ, 0x4, UR10 ;  /* 0x000000043f0a7899 */ /* 0x000fc8000801160a */
[----:B------:R-:W-:Y:S01]  /*11b0*/  ULOP3.LUT UR10, UR10, 0x3fff, URZ, 0xc0, !UPT ;  /* 0x00003fff0a0a7892 */ /* 0x000fe2000f8ec03f */
[----:B------:R-:W-:Y:S11]  /*11c0*/  @!P0 BRA `(.L_x_13) ;  /* 0x0000000800148947 */ /* 0x000ff60003800000 */
[----:B------:R-:W-:-:S13]  /*11d0*/  ISETP.NE.AND P1, PT, R50, 0x3, PT ;  /* 0x000000033200780c */ /* 0x000fda0003f25270 */
[----:B------:R-:W-:Y:S05]  /*11e0*/  @!P1 BRA `(.L_x_14) ;  /* 0x0000000000049947 */ /* 0x000fea0003800000 */
[----:B------:R-:W-:Y:S01]  /*11f0*/  BPT.TRAP 0x1 ;  /* 0x000000040000795c */ /* 0x000fe20000300000 */
.L_x_14:
[----:B------:R-:W-:Y:S01]  /*1200*/  ULEA UR6, UR5, UR11, 0x3 ;  /* 0x0000000b05067291 */ /* 0x000fe2000f8e183f */
[----:B------:R-:W-:-:S05]  /*1210*/  IMAD.U32 R2, RZ, RZ, UR4 ;  /* 0x00000004ff027e24 */ /* 0x000fca000f8e00ff */
[----:B------:R-:W-:-:S04]  /*1220*/  SHF.L.U32 R2, R2, 0x1f, RZ ;  /* 0x0000001f02027819 */ /* 0x000fc800000006ff */
[----:B------:R0:W1:Y:S01]  /*1230*/  SYNCS.PHASECHK.TRANS64.TRYWAIT P0, [UR6], R2 ;  /* 0x00000002ff0075a7 */ /* 0x0000620008000146 */
[----:B------:R-:W-:Y:S05]  /*1240*/  @!P1 BRA `(.L_x_15) ;  /* 0x0000000000049947 */ /* 0x000fea0003800000 */
[----:B------:R-:W-:Y:S01]  /*1250*/  BPT.TRAP 0x1 ;  /* 0x000000040000795c */ /* 0x000fe20000300000 */
.L_x_15:
[----:B-1----:R-:W-:Y:S05]  /*1260*/  @P0 BRA `(.L_x_16) ;  /* 0x0000000000080947 */ /* 0x002fea0003800000 */
[----:B------:R-:W1:Y:S02]  /*1270*/  SYNCS.PHASECHK.TRANS64.TRYWAIT P0, [UR6], R2 ;  /* 0x00000002ff0075a7 */ /* 0x000e640008000146 */
[----:B-1----:R-:W-:Y:S05]  /*1280*/  @!P0 BRA `(.L_x_17) ;  /* 0x0000004800508947 */ /* 0x002fea0003800000 */
.L_x_16:
[----:B------:R-:W-:Y:S01]  /*1290*/  UIADD3 UR6, UR11, 0x30100, URZ ;  /* 0x000301000b067890 */ /* 0x000fe2000fffe03f */
[----:B------:R-:W-:Y:S01]  /*12a0*/  WARPGROUP.ARRIVE ;  /* 0x00000000000079c5 */ /* 0x000fe20000000000 */
[----:B------:R-:W-:Y:S01]  /*12b0*/  ULOP3.LUT UR8, UR10, 0x10000, URZ, 0xfc, !UPT ;  /* 0x000100000a087892 */ /* 0x000fe2000f8efc3f */
[----:B------:R-:W-:Y:S01]  /*12c0*/  CS2R R12, SRZ ;  /* 0x00000000000c7805 */ /* 0x000fe2000001ff00 */
[----:B------:R-:W-:Y:S01]  /*12d0*/  USHF.R.U32.HI UR6, URZ, 0x4, UR6 ;  /* 0x000000043f067899 */ /* 0x000fe20008011606 */
[----:B------:R-:W-:Y:S01]  /*12e0*/  IMAD.MOV.U32 R17, RZ, RZ, RZ ;  /* 0x000000ffff117224 */ /* 0x000fe200078e00ff */
[----:B------:R-:W-:Y:S01]  /*12f0*/  UIMAD UR8, UR5, 0xc00, UR8 ;  /* 0x00000c00050878a4 */ /* 0x000fe2000f8e0208 */
[----:B------:R-:W-:Y:S01]  /*1300*/  IMAD.MOV.U32 R21, RZ, RZ, RZ ;  /* 0x000000ffff157224 */ /* 0x000fe200078e00ff */
[----:B------:R-:W-:Y:S01]  /*1310*/  ULOP3.LUT UR6, UR6, 0x3fff, URZ, 0xc0, !UPT ;  /* 0x00003fff06067892 */ /* 0x000fe2000f8ec03f */
[----:B------:R-:W-:Y:S01]  /*1320*/  CS2R R22, SRZ ;  /* 0x0000000000167805 */ /* 0x000fe2000001ff00 */
[----:B------:R-:W-:Y:S01]  /*1330*/  UIADD3 UR7, UR8, 0x400, URZ ;  /* 0x0000040008077890 */ /* 0x000fe2000fffe03f */
[----:B------:R-:W-:Y:S01]  /*1340*/  IMAD.MOV.U32 R40, RZ, RZ, RZ ;  /* 0x000000ffff287224 */ /* 0x000fe200078e00ff */
[----:B------:R-:W-:Y:S01]  /*1350*/  ULOP3.LUT UR6, UR6, 0x10000, URZ, 0xfc, !UPT ;  /* 0x0001000006067892 */ /* 0x000fe2000f8efc3f */
[----:B------:R-:W-:Y:S01]  /*1360*/  CS2R R42, SRZ ;  /* 0x00000000002a7805 */ /* 0x000fe2000001ff00 */
[----:B------:R-:W-:Y:S01]  /*1370*/  UMOV UR12, UR8 ;  /* 0x00000008000c7c82 */ /* 0x000fe20008000000 */
[----:B------:R-:W-:Y:S01]  /*1380*/  UMOV UR13, 0x40000040 ;  /* 0x40000040000d7882 */ /* 0x000fe20000000000 */
[----:B------:R-:W-:Y:S01]  /*1390*/  ULEA UR6, UR5, UR6, 0x8 ;  /* 0x0000000605067291 */ /* 0x000fe2000f8e403f */
[----:B------:R-:W-:Y:S01]  /*13a0*/  CS2R R44, SRZ ;  /* 0x00000000002c7805 */ /* 0x000fe2000001ff00 */
[----:B------:R-:W-:Y:S01]  /*13b0*/  UMOV UR15, 0x40000040 ;  /* 0x40000040000f7882 */ /* 0x000fe20000000000 */
[----:B------:R-:W-:-:S02]  /*13c0*/  CS2R R46, SRZ ;  /* 0x00000000002e7805 */ /* 0x000fc4000001ff00 */
[----:B------:R-:W-:Y:S01]  /*13d0*/  CS2R R48, SRZ ;  /* 0x0000000000307805 */ /* 0x000fe2000001ff00 */
[----:B------:R-:W-:Y:S01]  /*13e0*/  IMAD.MOV.U32 R51, RZ, RZ, RZ ;  /* 0x000000ffff337224 */ /* 0x000fe200078e00ff */
[----:B------:R-:W-:Y:S02]  /*13f0*/  UMOV UR14, UR6 ;  /* 0x00000006000e7c82 */ /* 0x000fe40008000000 */
[----:B------:R-:W-:Y:S01]  /*1400*/  QGMMA.64x16x32.F32.E4M3.E4M3 R32, gdesc[UR12], RZ, !UPT ;  /* 0x002000000c2079f3 */ /* 0x000fe2000c7008ff */
[----:B------:R-:W-:Y:S01]  /*1410*/  UMOV UR12, UR7 ;  /* 0x00000007000c7c82 */ /* 0x000fe20008000000 */
[----:B------:R-:W-:Y:S01]  /*1420*/  UMOV UR13, 0x40000040 ;  /* 0x40000040000d7882 */ /* 0x000fe20000000000 */
[----:B------:R-:W-:Y:S01]  /*1430*/  UIADD3 UR7, UR8, 0x402, URZ ;  /* 0x0000040208077890 */ /* 0x000fe2000fffe03f */
[----:B------:R-:W-:Y:S01]  /*1440*/  QGMMA.64x16x32.F32.E4M3.E4M3 R24, gdesc[UR12], RZ, !UPT ;  /* 0x002000000c1879f3 */ /* 0x000fe2000c7008ff */
[----:B------:R-:W-:Y:S02]  /*1450*/  UIADD3 UR12, UR8, 0x2, URZ ;  /* 0x00000002080c7890 */ /* 0x000fe4000fffe03f */
[----:B------:R-:W-:Y:S01]  /*1460*/  UIADD3 UR14, UR6, 0x2, URZ ;  /* 0x00000002060e7890 */ /* 0x000fe2000fffe03f */
[----:B------:R-:W-:Y:S01]  /*1470*/  UMOV UR13, 0x40000040 ;  /* 0x40000040000d7882 */ /* 0x000fe20000000000 */
[----:B------:R-:W-:-:S07]  /*1480*/  UMOV UR15, 0x40000040 ;  /* 0x40000040000f7882 */ /* 0x000fce0000000000 */
[----:B------:R-:W-:Y:S01]  /*1490*/  QGMMA.64x16x32.F32.E4M3.E4M3 R32, gdesc[UR12], R32 ;  /* 0x002000000c2079f3 */ /* 0x000fe20008700820 */
[----:B------:R-:W-:Y:S01]  /*14a0*/  UMOV UR12, UR7 ;  /* 0x00000007000c7c82 */ /* 0x000fe20008000000 */
[----:B------:R-:W-:Y:S01]  /*14b0*/  UMOV UR13, 0x40000040 ;  /* 0x40000040000d7882 */ /* 0x000fe20000000000 */
[----:B------:R-:W-:Y:S01]  /*14c0*/  UIADD3 UR7, UR8, 0x404, URZ ;  /* 0x0000040408077890 */ /* 0x000fe2000fffe03f */
[----:B------:R-:W-:Y:S01]  /*14d0*/  QGMMA.64x16x32.F32.E4M3.E4M3 R24, gdesc[UR12], R24 ;  /* 0x002000000c1879f3 */ /* 0x000fe20008700818 */
        /* <DEDUP_REMOVED lines=43> */
[----:B------:R-:W-:Y:S01]  /*1790*/  ULDC UR7, c[0x0][0x50c] ;  /* 0x0001430000077ab9 */ /* 0x000fe20000000800 */
[----:B------:R-:W-:Y:S01]  /*17a0*/  QGMMA.64x16x32.F32.E4M3.E4M3 R24, gdesc[UR12], R24 ;  /* 0x002000000c1879f3 */ /* 0x000fe20008700818 */
[----:B------:R-:W-:Y:S02]  /*17b0*/  UISETP.NE.AND UP0, UPT, UR7, 0x8, UPT ;  /* 0x000000080700788c */ /* 0x000fe4000bf05270 */
[----:B------:R-:W-:Y:S02]  /*17c0*/  UIADD3 UR12, UR8, 0x606, URZ ;  /* 0x00000606080c7890 */ /* 0x000fe4000fffe03f */
[----:B------:R-:W-:Y:S02]  /*17d0*/  USEL UR7, URZ, 0x1, UP0 ;  /* 0x000000013f077887 */ /* 0x000fe40008000000 */
[----:B------:R-:W-:-:S02]  /*17e0*/  UIADD3 UR14, UR6, 0x86, URZ ;  /* 0x00000086060e7890 */ /* 0x000fc4000fffe03f */
[----:B------:R-:W-:Y:S02]  /*17f0*/  UIADD3 UR8, UR8, 0xa06, URZ ;  /* 0x00000a0608087890 */ /* 0x000fe4000fffe03f */
[----:B------:R-:W-:Y:S01]  /*1800*/  ISETP.NE.AND P0, PT, RZ, UR7, PT ;  /* 0x00000007ff007c0c */ /* 0x000fe2000bf05270 */
[----:B------:R-:W-:Y:S01]  /*1810*/  UMOV UR13, 0x40000040 ;  /* 0x40000040000d7882 */ /* 0x000fe20000000000 */
[----:B------:R-:W-:Y:S01]  /*1820*/  UMOV UR15, 0x40000040 ;  /* 0x40000040000f7882 */ /* 0x000fe20000000000 */
[----:B------:R-:W-:Y:S02]  /*1830*/  UMOV UR6, 0x8 ;  /* 0x0000000800067882 */ /* 0x000fe40000000000 */
[----:B------:R-:W-:Y:S01]  /*1840*/  QGMMA.64x16x32.F32.E4M3.E4M3 R32, gdesc[UR12], R32 ;  /* 0x002000000c2079f3 */ /* 0x000fe20008700820 */
[----:B------:R-:W-:Y:S01]  /*1850*/  UMOV UR12, UR8 ;  /* 0x00000008000c7c82 */ /* 0x000fe20008000000 */
[----:B------:R-:W-:Y:S02]  /*1860*/  UMOV UR13, 0x40000040 ;  /* 0x40000040000d7882 */ /* 0x000fe40000000000 */
[----:B------:R-:W-:Y:S04]  /*1870*/  QGMMA.64x16x32.F32.E4M3.E4M3 R24, gdesc[UR12], R24, gsb0 ;  /* 0x002000000c1879f3 */ /* 0x000fe80008000818 */
[----:B------:R-:W-:Y:S05]  /*1880*/  @!P0 BRA `(.L_x_18) ;  /* 0x0000000000488947 */ /* 0x000fea0003800000 */
[----:B------:R-:W-:Y:S02]  /*1890*/  WARPGROUP.DEPBAR.LE gsb0, 0x0 ;  /* 0x00008000000079c5 */ /* 0x000fe40000010000 */
[----:B------:R-:W-:-:S01]  /*18a0*/  FADD R51, RZ, R32 ;  /* 0x00000020ff337221 */ /* 0x000fc20000000000 */
[----:B------:R-:W-:Y:S01]  /*18b0*/  FADD R48, RZ, R33 ;  /* 0x00000021ff307221 */ /* 0x000fe20000000000 */
        /* <DEDUP_REMOVED lines=14> */
[----:B------:R-:W-:-:S06]  /*19a0*/  UMOV UR6, URZ ;  /* 0x0000003f00067c82 */ /* 0x000fcc0008000000 */
.L_x_18:
[----:B------:R-:W-:-:S04]  /*19b0*/  UIADD3 UR13, UR5, 0x1, URZ ;  /* 0x00000001050d7890 */ /* 0x000fc8000fffe03f */
[----:B------:R-:W-:-:S04]  /*19c0*/  UISETP.NE.AND UP0, UPT, UR13, 0x4, UPT ;  /* 0x000000040d00788c */ /* 0x000fc8000bf05270 */
[----:B------:R-:W-:Y:S02]  /*19d0*/  USEL UR8, URZ, 0x1, UP0 ;  /* 0x000000013f087887 */ /* 0x000fe40008000000 */
[----:B------:R-:W-:Y:S02]  /*19e0*/  USEL UR13, UR13, URZ, UP0 ;  /* 0x0000003f0d0d7287 */ /* 0x000fe40008000000 */
[----:B------:R-:W-:-:S06]  /*19f0*/  ULOP3.LUT UR8, UR4, UR8, URZ, 0x3c, !UPT ;  /* 0x0000000804087292 */ /* 0x000fcc000f8e3c3f */
[----:B------:R-:W-:Y:S01]  /*1a00*/  IMAD.U32 R5, RZ, RZ, UR8 ;  /* 0x00000008ff057e24 */ /* 0x000fe2000f8e00ff */
[----:B------:R-:W-:-:S06]  /*1a10*/  UMOV UR8, 0x1 ;  /* 0x0000000100087882 */ /* 0x000fcc0000000000 */
.L_x_13:
[----:B------:R-:W-:-:S04]  /*1a20*/  UISETP.LT.AND UP0, UPT, UR9, 0x1, UPT ;  /* 0x000000010900788c */ /* 0x000fc8000bf01270 */
[----:B------:R-:W-:-:S04]  /*1a30*/  USEL UR12, UR9, 0x1, UP0 ;  /* 0x00000001090c7887 */ /* 0x000fc80008000000 */
[----:B------:R-:W-:-:S04]  /*1a40*/  UIADD3 UR12, UR9, -UR12, URZ ;  /* 0x8000000c090c7290 */ /* 0x000fc8000fffe03f */
[----:B------:R-:W-:-:S06]  /*1a50*/  UISETP.GE.AND UP0, UPT, UR12, 0x1, UPT ;  /* 0x000000010c00788c */ /* 0x000fcc000bf06270 */
[----:B------:R-:W-:-:S13]  /*1a60*/  PLOP3.LUT P0, PT, PT, PT, UP0, 0x80, 0x0 ;  /* 0x000000000000781c */ /* 0x000fda0003f0f008 */
[----:B------:R-:W-:Y:S05]  /*1a70*/  @!P0 BRA `(.L_x_19) ;  /* 0x0000000800448947 */ /* 0x000fea0003800000 */
[----:B01----:R-:W-:Y:S01]  /*1a80*/  IMAD.U32 R2, RZ, RZ, UR12 ;  /* 0x0000000cff027e24 */ /* 0x003fe2000f8e00ff */
[----:B------:R-:W-:Y:S01]  /*1a90*/  UMOV UR12, UR5 ;  /* 0x00000005000c7c82 */ /* 0x000fe20008000000 */
[----:B------:R-:W-:-:S05]  /*1aa0*/  ULDC UR15, c[0x0][0x50c] ;  /* 0x00014300000f7ab9 */ /* 0x000fca0000000800 */
.L_x_27:
[----:B------:R-:W-:-:S13]  /*1ab0*/  ISETP.NE.AND P1, PT, R50, 0x3, PT ;  /* 0x000000033200780c */ /* 0x000fda0003f25270 */
[----:B01----:R-:W-:Y:S05]  /*1ac0*/  @!P1 BRA `(.L_x_20) ;  /* 0x0000000000049947 */ /* 0x003fea0003800000 */
[----:B------:R-:W-:Y:S01]  /*1ad0*/  BPT.TRAP 0x1 ;  /* 0x000000040000795c */ /* 0x000fe20000300000 */
.L_x_20:
[----:B------:R-:W0:Y:S01]  /*1ae0*/  S2UR UR14, SR_CgaCtaId ;  /* 0x00000000000e79c3 */ /* 0x000e220000008800 */
[----:B------:R-:W-:Y:S01]  /*1af0*/  UMOV UR11, 0x400 ;  /* 0x00000400000b7882 */ /* 0x000fe20000000000 */
[----:B------:R-:W-:Y:S01]  /*1b00*/  SHF.L.U32 R3, R5, 0x1f, RZ ;  /* 0x0000001f05037819 */ /* 0x000fe200000006ff */
[----:B0-----:R-:W-:-:S04]  /*1b10*/  ULEA UR11, UR14, UR11, 0x18 ;  /* 0x0000000b0e0b7291 */ /* 0x001fc8000f8ec03f */
[----:B------:R-:W-:-:S09]  /*1b20*/  ULEA UR14, UR13, UR11, 0x3 ;  /* 0x0000000b0d0e7291 */ /* 0x000fd2000f8e183f */
[----:B------:R0:W1:Y:S01]  /*1b30*/  SYNCS.PHASECHK.TRANS64.TRYWAIT P0, [UR14], R3 ;  /* 0x00000003ff0075a7 */ /* 0x000062000800014e */
[----:B------:R-:W-:Y:S05]  /*1b40*/  @!P1 BRA `(.L_x_21) ;  /* 0x0000000000049947 */ /* 0x000fea0003800000 */
[----:B------:R-:W-:Y:S01]  /*1b50*/  BPT.TRAP 0x1 ;  /* 0x000000040000795c */ /* 0x000fe20000300000 */
.L_x_21:
[----:B-1----:R-:W-:Y:S05]  /*1b60*/  @P0 BRA `(.L_x_22) ;  /* 0x0000000000080947 */ /* 0x002fea0003800000 */
[----:B------:R-:W1:Y:S02]  /*1b70*/  SYNCS.PHASECHK.TRANS64.TRYWAIT P0, [UR14], R3 ;  /* 0x00000003ff0075a7 */ /* 0x000e64000800014e */
[----:B-1----:R-:W-:Y:S05]  /*1b80*/  @!P0 BRA `(.L_x_23) ;  /* 0x0000004000288947 */ /* 0x002fea0003800000 */
.L_x_22:
[----:B------:R-:W-:Y:S01]  /*1b90*/  UIADD3 UR14, UR11, 0x30100, URZ ;  /* 0x000301000b0e7890 */ /* 0x000fe2000fffe03f */
[----:B------:R-:W-:Y:S01]  /*1ba0*/  WARPGROUP.ARRIVE ;  /* 0x00000000000079c5 */ /* 0x000fe20000000000 */
[----:B------:R-:W-:Y:S02]  /*1bb0*/  UISETP.NE.AND UP0, UPT, UR7, URZ, UPT ;  /* 0x0000003f0700728c */ /* 0x000fe4000bf05270 */
[----:B------:R-:W-:Y:S02]  /*1bc0*/  USHF.R.U32.HI UR14, URZ, 0x4, UR14 ;  /* 0x000000043f0e7899 */ /* 0x000fe4000801160e */
[----:B------:R-:W-:Y:S02]  /*1bd0*/  USEL UR8, UR8, URZ, !UP0 ;  /* 0x0000003f08087287 */ /* 0x000fe4000c000000 */
[----:B------:R-:W-:Y:S02]  /*1be0*/  ULOP3.LUT UR7, UR14, 0x3fff, URZ, 0xc0, !UPT ;  /* 0x00003fff0e077892 */ /* 0x000fe4000f8ec03f */
[----:B------:R-:W-:-:S02]  /*1bf0*/  ULOP3.LUT UR14, UR10, 0x10000, URZ, 0xfc, !UPT ;  /* 0x000100000a0e7892 */ /* 0x000fc4000f8efc3f */
[----:B------:R-:W-:Y:S02]  /*1c00*/  ULOP3.LUT UR7, UR7, 0x10000, URZ, 0xfc, !UPT ;  /* 0x0001000007077892 */ /* 0x000fe4000f8efc3f */
[----:B------:R-:W-:Y:S02]  /*1c10*/  UISETP.NE.U32.AND UP0, UPT, UR8, URZ, UPT ;  /* 0x0000003f0800728c */ /* 0x000fe4000bf05070 */
[----:B------:R-:W-:Y:S02]  /*1c20*/  UIMAD UR14, UR13, 0xc00, UR14 ;  /* 0x00000c000d0e78a4 */ /* 0x000fe4000f8e020e */
[----:B------:R-:W-:Y:S02]  /*1c30*/  ULEA UR8, UR13, UR7, 0x8 ;  /* 0x000000070d087291 */ /* 0x000fe4000f8e403f */
[----:B------:R-:W-:Y:S01]  /*1c40*/  UIADD3 UR7, UR14, 0x400, URZ ;  /* 0x000004000e077890 */ /* 0x000fe2000fffe03f */
[----:B------:R-:W-:Y:S02]  /*1c50*/  UMOV UR17, 0x40000040 ;  /* 0x4000004000117882 */ /* 0x000fe40000000000 */
[----:B------:R-:W-:Y:S01]  /*1c60*/  UMOV UR16, UR14 ;  /* 0x0000000e00107c82 */ /* 0x000fe20008000000 */
[----:B------:R-:W-:Y:S01]  /*1c70*/  UMOV UR19, 0x40000040 ;  /* 0x4000004000137882 */ /* 0x000fe20000000000 */
[----:B------:R-:W-:Y:S01]  /*1c80*/  UMOV UR18, UR8 ;  /* 0x0000000800127c82 */ /* 0x000fe20008000000 */
[----:B------:R-:W-:Y:S01]  /*1c90*/  UIADD3 UR6, UR6, 0x8, URZ ;  /* 0x0000000806067890 */ /* 0x000fe2000fffe03f */
[----:B------:R-:W-:Y:S01]  /*1ca0*/  QGMMA.64x16x32.F32.E4M3.E4M3 R32, gdesc[UR16], R32, UP0 ;  /* 0x00200000102079f3 */ /* 0x000fe2000bf00820 */
[----:B------:R-:W-:Y:S01]  /*1cb0*/  UMOV UR16, UR7 ;  /* 0x0000000700107c82 */ /* 0x000fe20008000000 */
[----:B------:R-:W-:Y:S01]  /*1cc0*/  UMOV UR17, 0x40000040 ;  /* 0x4000004000117882 */ /* 0x000fe20000000000 */
[----:B------:R-:W-:Y:S01]  /*1cd0*/  UIADD3 UR7, UR14, 0x402, URZ ;  /* 0x000004020e077890 */ /* 0x000fe2000fffe03f */
[----:B------:R-:W-:Y:S01]  /*1ce0*/  QGMMA.64x16x32.F32.E4M3.E4M3 R24, gdesc[UR16], R24, UP0 ;  /* 0x00200000101879f3 */ /* 0x000fe2000bf00818 */
[----:B------:R-:W-:-:S02]  /*1cf0*/  UIADD3 UR16, UR14, 0x2, URZ ;  /* 0x000000020e107890 */ /* 0x000fc4000fffe03f */
[----:B------:R-:W-:Y:S01]  /*1d00*/  UIADD3 UR18, UR8, 0x2, URZ ;  /* 0x0000000208127890 */ /* 0x000fe2000fffe03f */
[----:B------:R-:W-:Y:S01]  /*1d10*/  UMOV UR17, 0x40000040 ;  /* 0x4000004000117882 */ /* 0x000fe20000000000 */
[----:B------:R-:W-:Y:S01]  /*1d20*/  UMOV UR19, 0x40000040 ;  /* 0x4000004000137882 */ /* 0x000fe20000000000 */
[----:B------:R-:W-:-:S06]  /*1d30*/  UISETP.NE.AND UP0, UPT, UR6, UR15, UPT ;  /* 0x0000000f0600728c */ /* 0x000fcc000bf05270 */
        /* <DEDUP_REMOVED lines=48> */
[----:B------:R-:W-:Y:S01]  /*2040*/  USEL UR7, URZ, 0x1, UP0 ;  /* 0x000000013f077887 */ /* 0x000fe20008000000 */
[----:B------:R-:W-:Y:S01]  /*2050*/  QGMMA.64x16x32.F32.E4M3.E4M3 R24, gdesc[UR16], R24 ;  /* 0x00200000101879f3 */ /* 0x000fe20008700818 */
[----:B------:R-:W-:Y:S02]  /*2060*/  UIADD3 UR16, UR14, 0x606, URZ ;  /* 0x000006060e107890 */ /* 0x000fe4000fffe03f */
[----:B------:R-:W-:Y:S02]  /*2070*/  UIADD3 UR18, UR8, 0x86, URZ ;  /* 0x0000008608127890 */ /* 0x000fe4000fffe03f */
[----:B------:R-:W-:Y:S01]  /*2080*/  UIADD3 UR14, UR14, 0xa06, URZ ;  /* 0x00000a060e0e7890 */ /* 0x000fe2000fffe03f */
[----:B------:R-:W-:Y:S01]  /*2090*/  ISETP.NE.AND P0, PT, RZ, UR7, PT ;  /* 0x00000007ff007c0c */ /* 0x000fe2000bf05270 */
[----:B------:R-:W-:Y:S01]  /*20a0*/  UMOV UR17, 0x40000040 ;  /* 0x4000004000117882 */ /* 0x000fe20000000000 */
[----:B------:R-:W-:-:S04]  /*20b0*/  UMOV UR19, 0x40000040 ;  /* 0x4000004000137882 */ /* 0x000fc80000000000 */
[----:B------:R-:W-:Y:S01]  /*20c0*/  QGMMA.64x16x32.F32.E4M3.E4M3 R32, gdesc[UR16], R32 ;  /* 0x00200000102079f3 */ /* 0x000fe20008700820 */
[----:B------:R-:W-:Y:S01]  /*20d0*/  UMOV UR16, UR14 ;  /* 0x0000000e00107c82 */ /* 0x000fe20008000000 */
[----:B------:R-:W-:Y:S02]  /*20e0*/  UMOV UR17, 0x40000040 ;  /* 0x4000004000117882 */ /* 0x000fe40000000000 */
[----:B------:R-:W-:Y:S03]  /*20f0*/  QGMMA.64x16x32.F32.E4M3.E4M3 R24, gdesc[UR16], R24, gsb0 ;  /* 0x00200000101879f3 */ /* 0x000fe60008000818 */
[----:B------:R-:W-:Y:S02]  /*2100*/  WARPGROUP.DEPBAR.LE gsb0, 0x1 ;  /* 0x00008000000079c5 */ /* 0x000fe40000010100 */
[----:B------:R-:W-:Y:S05]  /*2110*/  @!P0 BRA `(.L_x_24) ;  /* 0x0000000000488947 */ /* 0x000fea0003800000 */
[----:B------:R-:W-:Y:S02]  /*2120*/  WARPGROUP.DEPBAR.LE gsb0, 0x0 ;  /* 0x00008000000079c5 */ /* 0x000fe40000010000 */
[----:B------:R-:W-:-:S01]  /*2130*/  FADD R51, R32, R51 ;  /* 0x0000003320337221 */ /* 0x000fc20000000000 */
[----:B------:R-:W-:Y:S01]  /*2140*/  FADD R48, R33, R48 ;  /* 0x0000003021307221 */ /* 0x000fe20000000000 */
        /* <DEDUP_REMOVED lines=14> */
[----:B------:R-:W-:-:S06]  /*2230*/  UMOV UR6, URZ ;  /* 0x0000003f00067c82 */ /* 0x000fcc0008000000 */
.L_x_24:
[----:B------:R-:W-:Y:S05]  /*2240*/  @!P1 BRA `(.L_x_25) ;  /* 0x0000000000049947 */ /* 0x000fea0003800000 */
[----:B------:R-:W-:Y:S01]  /*2250*/  BPT.TRAP 0x1 ;  /* 0x000000040000795c */ /* 0x000fe20000300000 */
.L_x_25:
[----:B------:R-:W-:Y:S01]  /*2260*/  ULEA UR8, UR12, UR11, 0x3 ;  /* 0x0000000b0c087291 */ /* 0x000fe2000f8e183f */
[----:B------:R-:W-:-:S03]  /*2270*/  ISETP.GT.U32.AND P0, PT, R8, 0x1, PT ;  /* 0x000000010800780c */ /* 0x000fc60003f04070 */
[----:B------:R-:W-:-:S04]  /*2280*/  UIADD3 UR8, UR8, 0x20, URZ ;  /* 0x0000002008087890 */ /* 0x000fc8000fffe03f */
[----:B------:R-:W-:-:S09]  /*2290*/  UPRMT UR8, URZ, 0x654, UR8 ;  /* 0x000006543f087896 */ /* 0x000fd20008000008 */
[----:B------:R-:W-:Y:S01]  /*22a0*/  SYNCS.ARRIVE.TRANS64.RED.A1T0 RZ, [UR8], RZ ;  /* 0x000000ffffff79a7 */ /* 0x000fe20008100408 */
[----:B------:R-:W-:Y:S05]  /*22b0*/  @P0 BRA `(.L_x_26) ;  /* 0x0000000000040947 */ /* 0x000fea0003800000 */
[----:B------:R-:W-:Y:S01]  /*22c0*/  BPT.TRAP 0x1 ;  /* 0x000000040000795c */ /* 0x000fe20000300000 */
.L_x_26:
[----:B------:R-:W-:Y:S01]  /*22d0*/  UIADD3 UR13, UR13, 0x1, URZ ;  /* 0x000000010d0d7890 */ /* 0x000fe2000fffe03f */
[C---:B------:R-:W-:Y:S01]  /*22e0*/  ISETP.GT.AND P0, PT, R2.reuse, 0x1, PT ;  /* 0x000000010200780c */ /* 0x040fe20003f04270 */
[----:B------:R-:W-:Y:S01]  /*22f0*/  UIADD3 UR12, UR12, 0x1, URZ ;  /* 0x000000010c0c7890 */ /* 0x000fe2000fffe03f */
[----:B------:R-:W-:Y:S01]  /*2300*/  VIADD R2, R2, 0xffffffff ;  /* 0xffffffff02027836 */ /* 0x000fe20000000000 */
[----:B------:R-:W-:Y:S02]  /*2310*/  UISETP.NE.AND UP0, UPT, UR13, 0x4, UPT ;  /* 0x000000040d00788c */ /* 0x000fe4000bf05270 */
[----:B------:R-:W-:Y:S02]  /*2320*/  UISETP.NE.AND UP1, UPT, UR12, 0x4, UPT ;  /* 0x000000040c00788c */ /* 0x000fe4000bf25270 */
[----:B------:R-:W-:Y:S02]  /*2330*/  USEL UR8, URZ, 0x1, UP0 ;  /* 0x000000013f087887 */ /* 0x000fe40008000000 */
[----:B------:R-:W-:-:S02]  /*2340*/  USEL UR13, UR13, URZ, UP0 ;  /* 0x0000003f0d0d7287 */ /* 0x000fc40008000000 */
[----:B------:R-:W-:Y:S02]  /*2350*/  USEL UR12, UR12, URZ, UP1 ;  /* 0x0000003f0c0c7287 */ /* 0x000fe40008800000 */
[----:B------:R-:W-:Y:S01]  /*2360*/  LOP3.LUT R5, R5, UR8, RZ, 0x3c, !PT ;  /* 0x0000000805057c12 */ /* 0x000fe2000f8e3cff */
[----:B------:R-:W-:Y:S01]  /*2370*/  UMOV UR8, 0x1 ;  /* 0x0000000100087882 */ /* 0x000fe20000000000 */
[----:B------:R-:W-:Y:S08]  /*2380*/  @P0 BRA `(.L_x_27) ;  /* 0xfffffff400c80947 */ /* 0x000ff0000383ffff */
.L_x_19:
[----:B------:R-:W-:Y:S01]  /*2390*/  UISETP.NE.AND UP0, UPT, UR6, URZ, UPT ;  /* 0x0000003f0600728c */ /* 0x000fe2000bf05270 */
[----:B01----:R-:W0:Y:S03]  /*23a0*/  LDC R2, c[0x0][0x28c] ;  /* 0x0000a300ff027b82 */ /* 0x003e260000000800 */
[----:B------:R-:W-:-:S06]  /*23b0*/  USEL UR6, URZ, 0x1, !UP0 ;  /* 0x000000013f067887 */ /* 0x000fcc000c000000 */
[----:B------:R-:W-:Y:S02]  /*23c0*/  ISETP.NE.AND P0, PT, RZ, UR6, PT ;  /* 0x00000006ff007c0c */ /* 0x000fe4000bf05270 */
[----:B0-----:R-:W-:-:S11]  /*23d0*/  ISETP.GE.AND P1, PT, R2, 0x1, PT ;  /* 0x000000010200780c */ /* 0x001fd60003f26270 */
[----:B------:R-:W-:Y:S05]  /*23e0*/  @!P0 BRA `(.L_x_28) ;  /* 0x0000000000448947 */ /* 0x000fea0003800000 */
[----:B------:R-:W-:Y:S02]  /*23f0*/  WARPGROUP.DEPBAR.LE gsb0, 0x0 ;  /* 0x00008000000079c5 */ /* 0x000fe40000010000 */
[----:B------:R-:W-:Y:S01]  /*2400*/  FADD R51, R32, R51 ;  /* 0x0000003320337221 */ /* 0x000fe20000000000 */
        /* <DEDUP_REMOVED lines=14> */
[----:B------:R-:W-:-:S07]  /*24f0*/  FADD R12, R12, R31 ;  /* 0x0000001f0c0c7221 */ /* 0x000fce0000000000 */
.L_x_28:
[----:B------:R-:W-:Y:S02]  /*2500*/  WARPGROUP.DEPBAR.LE gsb0, 0x0 ;  /* 0x00008000000079c5 */ /* 0x000fe40000010000 */
[----:B------:R-:W-:Y:S05]  /*2510*/  @!P1 BRA `(.L_x_29) ;  /* 0x0000000000389947 */ /* 0x000fea0003800000 */
[----:B------:R-:W-:-:S13]  /*2520*/  ISETP.NE.AND P0, PT, R50, 0x3, PT ;  /* 0x000000033200780c */ /* 0x000fda0003f05270 */
[----:B------:R-:W-:Y:S05]  /*2530*/  @!P0 BRA `(.L_x_30) ;  /* 0x0000000000048947 */ /* 0x000fea0003800000 */
[----:B------:R-:W-:Y:S01]  /*2540*/  BPT.TRAP 0x1 ;  /* 0x000000040000795c */ /* 0x000fe20000300000 */
.L_x_30:
[----:B------:R-:W-:Y:S01]  /*2550*/  UISETP.LT.AND UP0, UPT, UR9, 0x1, UPT ;  /* 0x000000010900788c */ /* 0x000fe2000bf01270 */
[----:B------:R-:W-:-:S03]  /*2560*/  ISETP.GT.U32.AND P0, PT, R8, 0x1, PT ;  /* 0x000000010800780c */ /* 0x000fc60003f04070 */
[----:B------:R-:W-:-:S04]  /*2570*/  USEL UR6, UR9, 0x1, UP0 ;  /* 0x0000000109067887 */ /* 0x000fc80008000000 */
[----:B------:R-:W-:-:S04]  /*2580*/  UIADD3 UR6, UR5, UR9, -UR6 ;  /* 0x0000000905067290 */ /* 0x000fc8000fffe806 */
[----:B------:R-:W-:-:S04]  /*2590*/  USHF.L.U32 UR6, UR6, 0x3, URZ ;  /* 0x0000000306067899 */ /* 0x000fc8000800063f */
[----:B------:R-:W-:-:S04]  /*25a0*/  ULOP3.LUT UR6, UR6, 0x18, URZ, 0xc0, !UPT ;  /* 0x0000001806067892 */ /* 0x000fc8000f8ec03f */
[----:B------:R-:W-:-:S04]  /*25b0*/  UIADD3 UR6, UR11, 0x20, UR6 ;  /* 0x000000200b067890 */ /* 0x000fc8000fffe006 */
[----:B------:R-:W-:-:S09]  /*25c0*/  UPRMT UR6, URZ, 0x654, UR6 ;  /* 0x000006543f067896 */ /* 0x000fd20008000006 */
[----:B------:R-:W-:Y:S01]  /*25d0*/  SYNCS.ARRIVE.TRANS64.RED.A1T0 RZ, [UR6], RZ ;  /* 0x000000ffffff79a7 */ /* 0x000fe20008100406 */
[----:B------:R-:W-:Y:S05]  /*25e0*/  @P0 BRA `(.L_x_29) ;  /* 0x0000000000040947 */ /* 0x000fea0003800000 */
[----:B------:R-:W-:Y:S01]  /*25f0*/  BPT.TRAP 0x1 ;  /* 0x000000040000795c */ /* 0x000fe20000300000 */
.L_x_29:
[----:B------:R-:W0:Y:S01]  /*2600*/  LDC R14, c[0x0][0x288] ;  /* 0x0000a200ff0e7b82 */ /* 0x000e220000000800 */
[--C-:B------:R-:W-:Y:S01]  /*2610*/  SHF.R.U32.HI R3, RZ, 0x2, R16.reuse ;  /* 0x00000002ff037819 */ /* 0x100fe20000011610 */
[----:B------:R-:W-:Y:S01]  /*2620*/  IMAD.SHL.U32 R15, R11, 0x10, RZ ;  /* 0x000000100b0f7824 */ /* 0x000fe200078e00ff */
[C---:B------:R-:W-:Y:S01]  /*2630*/  LOP3.LUT R4, R16.reuse, 0x60, RZ, 0xc0, !PT ;  /* 0x0000006010047812 */ /* 0x040fe200078ec0ff */
[----:B------:R-:W-:Y:S01]  /*2640*/  ULDC UR6, c[0x0][0x284] ;  /* 0x0000a10000067ab9 */ /* 0x000fe20000000800 */
[----:B------:R-:W-:Y:S01]  /*2650*/  SHF.R.U32.HI R2, RZ, 0x7, R16 ;  /* 0x00000007ff027819 */ /* 0x000fe20000011610 */
[----:B------:R-:W-:Y:S01]  /*2660*/  IMAD.SHL.U32 R18, R16, 0x2, RZ ;  /* 0x0000000210127824 */ /* 0x000fe200078e00ff */
[----:B------:R-:W-:Y:S01]  /*2670*/  LOP3.LUT R3, R3, 0x7, RZ, 0xc0, !PT ;  /* 0x0000000703037812 */ /* 0x000fe200078ec0ff */
[----:B------:R-:W-:Y:S01]  /*2680*/  IMAD.MOV.U32 R11, RZ, RZ, RZ ;  /* 0x000000ffff0b7224 */ /* 0x000fe200078e00ff */
[----:B------:R-:W-:Y:S02]  /*2690*/  SHF.R.U32.HI R4, RZ, 0x1, R4 ;  /* 0x00000001ff047819 */ /* 0x000fe40000011604 */
[----:B------:R-:W-:-:S02]  /*26a0*/  LOP3.LUT R2, R2, 0x1, RZ, 0xc0, !PT ;  /* 0x0000000102027812 */ /* 0x000fc400078ec0ff */
[----:B------:R-:W-:Y:S02]  /*26b0*/  IADD3 R19, RZ, -R4, -R3 ;  /* 0x80000004ff137210 */ /* 0x000fe40007ffe803 */
[----:B------:R-:W-:Y:S01]  /*26c0*/  LOP3.LUT R5, R16, 0x3, RZ, 0xc0, !PT ;  /* 0x0000000310057812 */ /* 0x000fe200078ec0ff */
[C---:B------:R-:W-:Y:S01]  /*26d0*/  IMAD.SHL.U32 R10, R2.reuse, 0x40, RZ ;  /* 0x00000040020a7824 */ /* 0x040fe200078e00ff */
[C---:B------:R-:W-:Y:S01]  /*26e0*/  LOP3.LUT R18, R15.reuse, 0x6, R18, 0xf8, !PT ;  /* 0x000000060f127812 */ /* 0x040fe200078ef812 */
[----:B------:R-:W-:Y:S02]  /*26f0*/  IMAD R19, R2, -0x40, R19 ;  /* 0xffffffc002137824 */ /* 0x000fe400078e0213 */
[----:B------:R-:W-:Y:S01]  /*2700*/  IMAD R2, R20, 0xc0, RZ ;  /* 0x000000c014027824 */ /* 0x000fe200078e02ff */
[----:B------:R-:W-:Y:S02]  /*2710*/  LOP3.LUT R3, R10, 0x40, R3, 0xe2, !PT ;  /* 0x000000400a037812 */ /* 0x000fe400078ee203 */
[----:B0-----:R-:W-:-:S02]  /*2720*/  ISETP.GE.AND P0, PT, R15, R14, PT ;  /* 0x0000000e0f00720c */ /* 0x001fc40003f06270 */
[----:B------:R-:W-:Y:S01]  /*2730*/  LOP3.LUT R10, R3, R4, RZ, 0xfc, !PT ;  /* 0x00000004030a7212 */ /* 0x000fe200078efcff */
[----:B------:R-:W-:Y:S01]  /*2740*/  IMAD R4, R5, -0x2, R14 ;  /* 0xfffffffe05047824 */ /* 0x000fe200078e020e */
[C---:B------:R-:W-:Y:S02]  /*2750*/  ISETP.GE.OR P0, PT, R2.reuse, UR6, P0 ;  /* 0x0000000602007c0c */ /* 0x040fe40008706670 */
[----:B------:R-:W-:Y:S01]  /*2760*/  IADD3 R32, -R2, UR6, R19 ;  /* 0x0000000602207c10 */ /* 0x000fe2000fffe113 */
[----:B------:R-:W-:-:S04]  /*2770*/  IMAD.WIDE R10, R20, 0xc0, R10 ;  /* 0x000000c0140a7825 */ /* 0x000fc800078e020a */
[----:B------:R-:W-:Y:S02]  /*2780*/  IMAD.IADD R34, R4, 0x1, -R15 ;  /* 0x0000000104227824 */ /* 0x000fe400078e0a0f */
[----:B------:R-:W-:-:S04]  /*2790*/  IMAD.MOV.U32 R20, RZ, RZ, -0x1 ;  /* 0xffffffffff147424 */ /* 0x000fc800078e00ff */
[----:B------:R-:W-:Y:S05]  /*27a0*/  @P0 BRA `(.L_x_31) ;  /* 0x0000001400600947 */ /* 0x000fea0003800000 */
[----:B------:R-:W0:Y:S01]  /*27b0*/  LDC.64 R28, c[0x0][0x5c8] ;  /* 0x00017200ff1c7b82 */ /* 0x000e220000000a00 */
[----:B------:R-:W-:Y:S01]  /*27c0*/  SHF.R.S32.HI R25, RZ, 0x1f, R41 ;  /* 0x0000001fff197819 */ /* 0x000fe20000011429 */
[----:B------:R-:W-:Y:S01]  /*27d0*/  ULDC.64 UR6, c[0x0][0x5d0] ;  /* 0x0001740000067ab9 */ /* 0x000fe20000000a00 */
[----:B------:R-:W-:Y:S01]  /*27e0*/  SHF.R.S32.HI R19, RZ, 0x1f, R18 ;  /* 0x0000001fff137819 */ /* 0x000fe20000011412 */
[----:B------:R-:W-:Y:S02]  /*27f0*/  BSSY B0, `(.L_x_31) ;  /* 0x0000153000007945 */ /* 0x000fe40003800000 */
[----:B------:R-:W-:-:S04]  /*2800*/  IMAD R2, R25, UR6, RZ ;  /* 0x0000000619027c24 */ /* 0x000fc8000f8e02ff */
[C---:B------:R-:W-:Y:S02]  /*2810*/  IMAD R5, R41.reuse, UR7, R2 ;  /* 0x0000000729057c24 */ /* 0x040fe4000f8e0202 */
[----:B------:R-:W-:Y:S01]  /*2820*/  IMAD.WIDE.U32 R2, R41, UR6, R18 ;  /* 0x0000000629027c25 */ /* 0x000fe2000f8e0012 */
[----:B------:R-:W-:-:S03]  /*2830*/  ULDC.64 UR6, c[0x0][0x5c0] ;  /* 0x0001700000067ab9 */ /* 0x000fc60000000a00 */
[----:B------:R-:W-:Y:S02]  /*2840*/  IMAD.IADD R3, R3, 0x1, R5 ;  /* 0x0000000103037824 */ /* 0x000fe400078e0205 */
[-C--:B0-----:R-:W-:Y:S01]  /*2850*/  IMAD R4, R11, R28.reuse, RZ ;  /* 0x0000001c0b047224 */ /* 0x081fe200078e02ff */
[----:B------:R-:W-:Y:S01]  /*2860*/  SHF.L.U64.HI R24, R28, 0x3, R29 ;  /* 0x000000031c187819 */ /* 0x000fe2000001021d */
[----:B------:R-:W-:-:S04]  /*2870*/  IMAD.WIDE.U32 R14, R10, R28, R2 ;  /* 0x0000001c0a0e7225 */ /* 0x000fc800078e0002 */
[----:B------:R-:W-:Y:S01]  /*2880*/  IMAD R5, R10, R29, R4 ;  /* 0x0000001d0a057224 */ /* 0x000fe200078e0204 */
[----:B------:R-:W-:Y:S01]  /*2890*/  IADD3 R26, P2, R14, UR6, RZ ;  /* 0x000000060e1a7c10 */ /* 0x000fe2000ff5e0ff */
[C---:B------:R-:W-:Y:S01]  /*28a0*/  IMAD.SHL.U32 R3, R28.reuse, 0x8, RZ ;  /* 0x000000081c037824 */ /* 0x040fe200078e00ff */
[----:B------:R-:W-:Y:S01]  /*28b0*/  LEA R4, P4, R28, R14, 0x7 ;  /* 0x0000000e1c047211 */ /* 0x000fe200078838ff */
[----:B------:R-:W-:-:S03]  /*28c0*/  IMAD.IADD R15, R15, 0x1, R5 ;  /* 0x000000010f0f7824 */ /* 0x000fc600078e0205 */
[----:B------:R-:W-:Y:S02]  /*28d0*/  IADD3 R14, P1, P0, R14, UR6, R3 ;  /* 0x000000060e0e7c10 */ /* 0x000fe4000f83e003 */
[----:B------:R-:W-:Y:S02]  /*28e0*/  IADD3.X R27, R15, UR7, RZ, P2, !PT ;  /* 0x000000070f1b7c10 */ /* 0x000fe400097fe4ff */
[----:B---3-5:R-:W-:Y:S02]  /*28f0*/  FSETP.NEU.AND P2, PT, R7, RZ, PT ;  /* 0x000000ff0700720b */ /* 0x028fe40003f4d000 */
[----:B------:R-:W-:Y:S02]  /*2900*/  LEA.HI.X R5, R28, R15, R29, 0x7, P4 ;  /* 0x0000000f1c057211 */ /* 0x000fe400020f3c1d */
[C---:B------:R-:W-:Y:S02]  /*2910*/  IADD3 R2, P4, R4.reuse, UR6, RZ ;  /* 0x0000000604027c10 */ /* 0x040fe4000ff9e0ff */
[----:B------:R-:W-:-:S02]  /*2920*/  IADD3 R4, P5, P6, R4, UR6, R3 ;  /* 0x0000000604047c10 */ /* 0x000fc4000febe003 */
[----:B------:R-:W-:Y:S02]  /*2930*/  IADD3.X R3, R5, UR7, RZ, P4, !PT ;  /* 0x0000000705037c10 */ /* 0x000fe4000a7fe4ff */
[--C-:B------:R-:W-:Y:S02]  /*2940*/  IADD3.X R15, R15, UR7, R24.reuse, P1, P0 ;  /* 0x000000070f0f7c10 */ /* 0x100fe40008fe0418 */
[----:B------:R-:W-:Y:S01]  /*2950*/  IADD3.X R5, R5, UR7, R24, P5, P6 ;  /* 0x0000000705057c10 */ /* 0x000fe2000afec418 */
[----:B------:R-:W-:Y:S06]  /*2960*/  @!P2 BRA `(.L_x_32) ;  /* 0x0000000c00dca947 */ /* 0x000fec0003800000 */
[----:B------:R-:W-:Y:S01]  /*2970*/  ULDC.64 UR6, c[0x0][0x5b8] ;  /* 0x00016e0000067ab9 */ /* 0x000fe20000000a00 */
[----:B------:R-:W-:Y:S01]  /*2980*/  ISETP.GE.AND P0, PT, R32, 0x1, PT ;  /* 0x000000012000780c */ /* 0x000fe20003f06270 */
[----:B------:R-:W-:Y:S01]  /*2990*/  IMAD R24, R25, UR6, RZ ;  /* 0x0000000619187c24 */ /* 0x000fe2000f8e02ff */
[----:B------:R-:W-:Y:S01]  /*29a0*/  ULDC.64 UR10, c[0x0][0x5a8] ;  /* 0x00016a00000a7ab9 */ /* 0x000fe20000000a00 */
[C---:B------:R-:W-:Y:S01]  /*29b0*/  IMAD.WIDE.U32 R18, R41.reuse, UR6, R18 ;  /* 0x0000000629127c25 */ /* 0x040fe2000f8e0012 */
[----:B------:R-:W-:Y:S01]  /*29c0*/  ISETP.LT.OR P4, PT, R34, 0x1, !P0 ;  /* 0x000000012200780c */ /* 0x000fe20004781670 */
[----:B------:R-:W-:Y:S02]  /*29d0*/  BSSY B1, `(.L_x_33) ;  /* 0x000000c000017945 */ /* 0x000fe40003800000 */
[----:B------:R-:W-:Y:S01]  /*29e0*/  IMAD R41, R41, UR7, R24 ;  /* 0x0000000729297c24 */ /* 0x000fe2000f8e0218 */
[----:B------:R-:W-:Y:S02]  /*29f0*/  ULDC.64 UR6, c[0x0][0x5b0] ;  /* 0x00016c0000067ab9 */ /* 0x000fe40000000a00 */
[----:B------:R-:W-:-:S02]  /*2a00*/  IMAD R29, R11, UR6, RZ ;  /* 0x000000060b1d7c24 */ /* 0x000fc4000f8e02ff */
[----:B------:R-:W-:Y:S02]  /*2a10*/  IMAD.IADD R19, R19, 0x1, R41 ;  /* 0x0000000113137824 */ /* 0x000fe400078e0229 */
[C---:B------:R-:W-:Y:S02]  /*2a20*/  IMAD R29, R10.reuse, UR7, R29 ;  /* 0x000000070a1d7c24 */ /* 0x040fe4000f8e021d */
[----:B------:R-:W-:-:S03]  /*2a30*/  IMAD.WIDE.U32 R24, R10, UR6, R18 ;  /* 0x000000060a187c25 */ /* 0x000fc6000f8e0012 */
[----:B------:R-:W-:Y:S02]  /*2a40*/  IADD3 R28, P1, R24, UR10, RZ ;  /* 0x0000000a181c7c10 */ /* 0x000fe4000ff3e0ff */
[----:B------:R-:W-:Y:S02]  /*2a50*/  PRMT R24, RZ, 0x7610, R24 ;  /* 0x00007610ff187816 */ /* 0x000fe40000000018 */
[----:B------:R-:W-:Y:S01]  /*2a60*/  IADD3.X R29, R25, UR11, R29, P1, !PT ;  /* 0x0000000b191d7c10 */ /* 0x000fe20008ffe41d */
[----:B------:R-:W-:Y:S08]  /*2a70*/  @P4 BRA `(.L_x_34) ;  /* 0x0000000000044947 */ /* 0x000ff00003800000 */
[----:B------:R0:W5:Y:S02]  /*2a80*/  LDG.E.U8 R24, desc[UR20][R28.64] ;  /* 0x000000141c187981 */ /* 0x000164000c1e1100 */
.L_x_34:
[----:B------:R-:W-:Y:S05]  /*2a90*/  BSYNC B1 ;  /* 0x0000000000017941 */ /* 0x000fea0003800000 */
.L_x_33:
[----:B-----5:R-:W-:Y:S01]  /*2aa0*/  LOP3.LUT R24, R24, 0xff, RZ, 0xc0, !PT ;  /* 0x000000ff18187812 */ /* 0x020fe200078ec0ff */
[----:B------:R-:W-:Y:S01]  /*2ab0*/  BSSY B1, `(.L_x_35) ;  /* 0x000000b000017945 */ /* 0x000fe20003800000 */
[----:B------:R-:W-:Y:S02]  /*2ac0*/  ISETP.LT.OR P2, PT, R34, 0x2, !P0 ;  /* 0x000000022200780c */ /* 0x000fe40004741670 */
[----:B------:R-:W-:-:S05]  /*2ad0*/  F2FP.F16.E4M3.UNPACK_B R24, R24 ;  /* 0x00000018ff18723e */ /* 0x000fca00020006ff */
[----:B------:R-:W-:-:S05]  /*2ae0*/  HADD2.F32 R24, -RZ, R24.H0_H0 ;  /* 0x20000018ff187230 */ /* 0x000fca0000004100 */
[----:B------:R-:W-:-:S04]  /*2af0*/  FMUL R24, R24, R7 ;  /* 0x0000000718187220 */ /* 0x000fc80000400000 */
[----:B--2---:R-:W-:-:S05]  /*2b00*/  FFMA R24, R51, R6, R24 ;  /* 0x0000000633187223 */ /* 0x004fca0000000018 */
[----:B------:R-:W-:Y:S02]  /*2b10*/  F2FP.SATFINITE.E4M3.F32.PACK_AB_MERGE_C R25, RZ, R24, RZ ;  /* 0x00000018ff19723e */ /* 0x000fe400048070ff */
[----:B------:R-:W-:-:S03]  /*2b20*/  PRMT R24, RZ, 0x7610, R24 ;  /* 0x00007610ff187816 */ /* 0x000fc60000000018 */
[----:B------:R1:W-:Y:S01]  /*2b30*/  @!P4 STG.E.U8 desc[UR20][R26.64], R25 ;  /* 0x000000191a00c986 */ /* 0x0003e2000c101114 */
[----:B------:R-:W-:Y:S05]  /*2b40*/  @P2 BRA `(.L_x_36) ;  /* 0x0000000000042947 */ /* 0x000fea0003800000 */
[----:B------:R2:W5:Y:S02]  /*2b50*/  LDG.E.U8 R24, desc[UR20][R28.64+0x1] ;  /* 0x000001141c187981 */ /* 0x000564000c1e1100 */
.L_x_36:
[----:B------:R-:W-:Y:S05]  /*2b60*/  BSYNC B1 ;  /* 0x0000000000017941 */ /* 0x000fea0003800000 */
.L_x_35:
[----:B-----5:R-:W-:Y:S01]  /*2b70*/  LOP3.LUT R24, R24, 0xff, RZ, 0xc0, !PT ;  /* 0x000000ff18187812 */ /* 0x020fe200078ec0ff */
[----:B------:R-:W-:Y:S01]  /*2b80*/  BSSY B1, `(.L_x_37) ;  /* 0x0000013000017945 */ /* 0x000fe20003800000 */
[----:B------:R-:W-:Y:S02]  /*2b90*/  IADD3 R33, P1, R10, 0x8, RZ ;  /* 0x000000080a217810 */ /* 0x000fe40007f3e0ff */
[----:B------:R-:W-:-:S03]  /*2ba0*/  F2FP.F16.E4M3.UNPACK_B R24, R24 ;  /* 0x00000018ff18723e */ /* 0x000fc600020006ff */
[----:B-1----:R-:W-:Y:S01]  /*2bb0*/  IMAD.X R25, RZ, RZ, R11, P1 ;  /* 0x000000ffff197224 */ /* 0x002fe200008e060b */
[----:B------:R-:W-:Y:S01]  /*2bc0*/  ISETP.GE.AND P1, PT, R32, 0x9, PT ;  /* 0x000000092000780c */ /* 0x000fe20003f26270 */
[----:B------:R-:W-:Y:S02]  /*2bd0*/  HADD2.F32 R24, -RZ, R24.H0_H0 ;  /* 0x20000018ff187230 */ /* 0x000fe40000004100 */
[----:B------:R-:W-:Y:S01]  /*2be0*/  IMAD R30, R25, UR6, RZ ;  /* 0x00000006191e7c24 */ /* 0x000fe2000f8e02ff */
[----:B------:R-:W-:Y:S02]  /*2bf0*/  ISETP.LT.OR P5, PT, R34, 0x1, !P1 ;  /* 0x000000012200780c */ /* 0x000fe40004fa1670 */
[----:B------:R-:W-:Y:S01]  /*2c00*/  FMUL R31, R24, R7 ;  /* 0x00000007181f7220 */ /* 0x000fe20000400000 */
[----:B------:R-:W-:-:S04]  /*2c10*/  IMAD.WIDE.U32 R24, R33, UR6, R18 ;  /* 0x0000000621187c25 */ /* 0x000fc8000f8e0012 */
[----:B------:R-:W-:Y:S01]  /*2c20*/  FFMA R31, R48, R6, R31 ;  /* 0x00000006301f7223 */ /* 0x000fe2000000001f */
[--C-:B------:R-:W-:Y:S01]  /*2c30*/  IMAD R33, R33, UR7, R30.reuse ;  /* 0x0000000721217c24 */ /* 0x100fe2000f8e021e */
[----:B------:R-:W-:Y:S02]  /*2c40*/  IADD3 R24, P4, R24, UR10, RZ ;  /* 0x0000000a18187c10 */ /* 0x000fe4000ff9e0ff */
[----:B------:R-:W-:Y:S02]  /*2c50*/  PRMT R30, RZ, 0x7610, R30 ;  /* 0x00007610ff1e7816 */ /* 0x000fe4000000001e */
[----:B------:R-:W-:Y:S02]  /*2c60*/  F2FP.SATFINITE.E4M3.F32.PACK_AB_MERGE_C R31, RZ, R31, RZ ;  /* 0x0000001fff1f723e */ /* 0x000fe400048070ff */
[----:B------:R-:W-:-:S03]  /*2c70*/  IADD3.X R25, R25, UR11, R33, P4, !PT ;  /* 0x0000000b19197c10 */ /* 0x000fc6000a7fe421 */
[----:B------:R1:W-:Y:S01]  /*2c80*/  @!P2 STG.E.U8 desc[UR20][R26.64+0x1], R31 ;  /* 0x0000011f1a00a986 */ /* 0x0003e2000c101114 */
[----:B------:R-:W-:Y:S05]  /*2c90*/  @P5 BRA `(.L_x_38) ;  /* 0x0000000000045947 */ /* 0x000fea0003800000 */
[----:B------:R3:W5:Y:S02]  /*2ca0*/  LDG.E.U8 R30, desc[UR20][R24.64] ;  /* 0x00000014181e7981 */ /* 0x000764000c1e1100 */
.L_x_38:
[----:B------:R-:W-:Y:S05]  /*2cb0*/  BSYNC B1 ;  /* 0x0000000000017941 */ /* 0x000fea0003800000 */
.L_x_37:
[----:B-----5:R-:W-:Y:S01]  /*2cc0*/  LOP3.LUT R30, R30, 0xff, RZ, 0xc0, !PT ;  /* 0x000000ff1e1e7812 */ /* 0x020fe200078ec0ff */
[----:B------:R-:W-:Y:S01]  /*2cd0*/  BSSY B1, `(.L_x_39) ;  /* 0x000000b000017945 */ /* 0x000fe20003800000 */
[----:B------:R-:W-:Y:S02]  /*2ce0*/  ISETP.LT.OR P2, PT, R34, 0x2, !P1 ;  /* 0x000000022200780c */ /* 0x000fe40004f41670 */
[----:B------:R-:W-:-:S05]  /*2cf0*/  F2FP.F16.E4M3.UNPACK_B R30, R30 ;  /* 0x0000001eff1e723e */ /* 0x000fca00020006ff */
[----:B------:R-:W-:-:S05]  /*2d00*/  HADD2.F32 R30, -RZ, R30.H0_H0 ;  /* 0x2000001eff1e7230 */ /* 0x000fca0000004100 */
[----:B------:R-:W-:-:S04]  /*2d10*/  FMUL R30, R30, R7 ;  /* 0x000000071e1e7220 */ /* 0x000fc80000400000 */
[----:B------:R-:W-:-:S05]  /*2d20*/  FFMA R30, R49, R6, R30 ;  /* 0x00000006311e7223 */ /* 0x000fca000000001e */
[----:B-1----:R-:W-:Y:S02]  /*2d30*/  F2FP.SATFINITE.E4M3.F32.PACK_AB_MERGE_C R31, RZ, R30, RZ ;  /* 0x0000001eff1f723e */ /* 0x002fe400048070ff */
[----:B------:R-:W-:-:S03]  /*2d40*/  PRMT R30, RZ, 0x7610, R30 ;  /* 0x00007610ff1e7816 */ /* 0x000fc6000000001e */
[----:B------:R1:W-:Y:S01]  /*2d50*/  @!P5 STG.E.U8 desc[UR20][R14.64], R31 ;  /* 0x0000001f0e00d986 */ /* 0x0003e2000c101114 */
[----:B------:R-:W-:Y:S05]  /*2d60*/  @P2 BRA `(.L_x_40) ;  /* 0x0000000000042947 */ /* 0x000fea0003800000 */
[----:B------:R4:W5:Y:S02]  /*2d70*/  LDG.E.U8 R30, desc[UR20][R24.64+0x1] ;  /* 0x00000114181e7981 */ /* 0x000964000c1e1100 */
.L_x_40:
[----:B------:R-:W-:Y:S05]  /*2d80*/  BSYNC B1 ;  /* 0x0000000000017941 */ /* 0x000fea0003800000 */
.L_x_39:
[----:B-----5:R-:W-:Y:S01]  /*2d90*/  LOP3.LUT R30, R30, 0xff, RZ, 0xc0, !PT ;  /* 0x000000ff1e1e7812 */ /* 0x020fe200078ec0ff */
[----:B------:R-:W-:Y:S01]  /*2da0*/  BSSY B1, `(.L_x_41) ;  /* 0x000000b000017945 */ /* 0x000fe20003800000 */
[----:B------:R-:W-:Y:S02]  /*2db0*/  ISETP.LT.OR P4, PT, R34, 0x9, !P0 ;  /* 0x000000092200780c */ /* 0x000fe40004781670 */
[----:B------:R-:W-:-:S05]  /*2dc0*/  F2FP.F16.E4M3.UNPACK_B R30, R30 ;  /* 0x0000001eff1e723e */ /* 0x000fca00020006ff */
[----:B------:R-:W-:-:S05]  /*2dd0*/  HADD2.F32 R30, -RZ, R30.H0_H0 ;  /* 0x2000001eff1e7230 */ /* 0x000fca0000004100 */
[----:B-1----:R-:W-:Y:S01]  /*2de0*/  FMUL R31, R30, R7 ;  /* 0x000000071e1f7220 */ /* 0x002fe20000400000 */
[----:B------:R-:W-:-:S03]  /*2df0*/  PRMT R30, RZ, 0x7610, R30 ;  /* 0x00007610ff1e7816 */ /* 0x000fc6000000001e */
[----:B------:R-:W-:-:S05]  /*2e00*/  FFMA R31, R46, R6, R31 ;  /* 0x000000062e1f7223 */ /* 0x000fca000000001f */
[----:B------:R-:W-:-:S05]  /*2e10*/  F2FP.SATFINITE.E4M3.F32.PACK_AB_MERGE_C R31, RZ, R31, RZ ;  /* 0x0000001fff1f723e */ /* 0x000fca00048070ff */
[----:B------:R1:W-:Y:S01]  /*2e20*/  @!P2 STG.E.U8 desc[UR20][R14.64+0x1], R31 ;  /* 0x0000011f0e00a986 */ /* 0x0003e2000c101114 */
[----:B------:R-:W-:Y:S05]  /*2e30*/  @P4 BRA `(.L_x_42) ;  /* 0x0000000000044947 */ /* 0x000fea0003800000 */
[----:B------:R0:W5:Y:S02]  /*2e40*/  LDG.E.U8 R30, desc[UR20][R28.64+0x8] ;  /* 0x000008141c1e7981 */ /* 0x000164000c1e1100 */
.L_x_42:
[----:B------:R-:W-:Y:S05]  /*2e50*/  BSYNC B1 ;  /* 0x0000000000017941 */ /* 0x000fea0003800000 */
.L_x_41:
        /* <DEDUP_REMOVED lines=12> */
.L_x_44:
[----:B------:R-:W-:Y:S05]  /*2f20*/  BSYNC B1 ;  /* 0x0000000000017941 */ /* 0x000fea0003800000 */
.L_x_43:
[----:B-----5:R-:W-:Y:S01]  /*2f30*/  LOP3.LUT R30, R30, 0xff, RZ, 0xc0, !PT ;  /* 0x000000ff1e1e7812 */ /* 0x020fe200078ec0ff */
[----:B------:R-:W-:Y:S01]  /*2f40*/  BSSY B1, `(.L_x_45) ;  /* 0x000000b000017945 */ /* 0x000fe20003800000 */
[----:B------:R-:W-:Y:S02]  /*2f50*/  ISETP.LT.OR P2, PT, R34, 0x9, !P1 ;  /* 0x000000092200780c */ /* 0x000fe40004f41670 */
[----:B------:R-:W-:Y:S02]  /*2f60*/  F2FP.F16.E4M3.UNPACK_B R30, R30 ;  /* 0x0000001eff1e723e */ /* 0x000fe400020006ff */
[----:B0-2---:R-:W-:-:S03]  /*2f70*/  PRMT R28, RZ, 0x7610, R28 ;  /* 0x00007610ff1c7816 */ /* 0x005fc6000000001c */
[----:B------:R-:W-:-:S05]  /*2f80*/  HADD2.F32 R30, -RZ, R30.H0_H0 ;  /* 0x2000001eff1e7230 */ /* 0x000fca0000004100 */
[----:B------:R-:W-:-:S04]  /*2f90*/  FMUL R29, R30, R7 ;  /* 0x000000071e1d7220 */ /* 0x000fc80000400000 */
[----:B------:R-:W-:-:S05]  /*2fa0*/  FFMA R29, R44, R6, R29 ;  /* 0x000000062c1d7223 */ /* 0x000fca000000001d */
[----:B------:R-:W-:-:S05]  /*2fb0*/  F2FP.SATFINITE.E4M3.F32.PACK_AB_MERGE_C R29, RZ, R29, RZ ;  /* 0x0000001dff1d723e */ /* 0x000fca00048070ff */
[----:B------:R0:W-:Y:S01]  /*2fc0*/  @!P0 STG.E.U8 desc[UR20][R26.64+0x9], R29 ;  /* 0x0000091d1a008986 */ /* 0x0001e2000c101114 */
[----:B------:R-:W-:Y:S05]  /*2fd0*/  @P2 BRA `(.L_x_46) ;  /* 0x0000000000042947 */ /* 0x000fea0003800000 */
[----:B------:R2:W5:Y:S02]  /*2fe0*/  LDG.E.U8 R28, desc[UR20][R24.64+0x8] ;  /* 0x00000814181c7981 */ /* 0x000564000c1e1100 */
.L_x_46:
[----:B------:R-:W-:Y:S05]  /*2ff0*/  BSYNC B1 ;  /* 0x0000000000017941 */ /* 0x000fea0003800000 */
.L_x_45:
[----:B-----5:R-:W-:Y:S01]  /*3000*/  LOP3.LUT R28, R28, 0xff, RZ, 0xc0, !PT ;  /* 0x000000ff1c1c7812 */ /* 0x020fe200078ec0ff */
[----:B------:R-:W-:Y:S01]  /*3010*/  BSSY B1, `(.L_x_47) ;  /* 0x000000b000017945 */ /* 0x000fe20003800000 */
[----:B------:R-:W-:Y:S02]  /*3020*/  ISETP.LT.OR P1, PT, R34, 0xa, !P1 ;  /* 0x0000000a2200780c */ /* 0x000fe40004f21670 */
[----:B------:R-:W-:Y:S02]  /*3030*/  F2FP.F16.E4M3.UNPACK_B R28, R28 ;  /* 0x0000001cff1c723e */ /* 0x000fe400020006ff */
[----:B01----:R-:W-:-:S03]  /*3040*/  PRMT R26, RZ, 0x7610, R26 ;  /* 0x00007610ff1a7816 */ /* 0x003fc6000000001a */
[----:B------:R-:W-:-:S05]  /*3050*/  HADD2.F32 R28, -RZ, R28.H0_H0 ;  /* 0x2000001cff1c7230 */ /* 0x000fca0000004100 */
[----:B------:R-:W-:-:S04]  /*3060*/  FMUL R28, R28, R7 ;  /* 0x000000071c1c7220 */ /* 0x000fc80000400000 */
[----:B------:R-:W-:-:S05]  /*3070*/  FFMA R28, R45, R6, R28 ;  /* 0x000000062d1c7223 */ /* 0x000fca000000001c */
[----:B------:R-:W-:-:S05]  /*3080*/  F2FP.SATFINITE.E4M3.F32.PACK_AB_MERGE_C R27, RZ, R28, RZ ;  /* 0x0000001cff1b723e */ /* 0x000fca00048070ff */
[----:B------:R0:W-:Y:S01]  /*3090*/  @!P2 STG.E.U8 desc[UR20][R14.64+0x8], R27 ;  /* 0x0000081b0e00a986 */ /* 0x0001e2000c101114 */
[----:B------:R-:W-:Y:S05]  /*30a0*/  @P1 BRA `(.L_x_48) ;  /* 0x0000000000041947 */ /* 0x000fea0003800000 */
[----:B------:R1:W5:Y:S02]  /*30b0*/  LDG.E.U8 R26, desc[UR20][R24.64+0x9] ;  /* 0x00000914181a7981 */ /* 0x000364000c1e1100 */
.L_x_48:
[----:B------:R-:W-:Y:S05]  /*30c0*/  BSYNC B1 ;  /* 0x0000000000017941 */ /* 0x000fea0003800000 */
.L_x_47:
[----:B-----5:R-:W-:Y:S01]  /*30d0*/  LOP3.LUT R26, R26, 0xff, RZ, 0xc0, !PT ;  /* 0x000000ff1a1a7812 */ /* 0x020fe200078ec0ff */
[----:B------:R-:W-:Y:S01]  /*30e0*/  BSSY B1, `(.L_x_49) ;  /* 0x0000013000017945 */ /* 0x000fe20003800000 */
[----:B------:R-:W-:Y:S02]  /*30f0*/  IADD3 R29, P0, R10, 0x80, RZ ;  /* 0x000000800a1d7810 */ /* 0x000fe40007f1e0ff */
[----:B------:R-:W-:-:S03]  /*3100*/  F2FP.F16.E4M3.UNPACK_B R26, R26 ;  /* 0x0000001aff1a723e */ /* 0x000fc600020006ff */
[----:B-1234-:R-:W-:Y:S01]  /*3110*/  IMAD.X R24, RZ, RZ, R11, P0 ;  /* 0x000000ffff187224 */ /* 0x01efe200000e060b */
[----:B------:R-:W-:Y:S01]  /*3120*/  ISETP.GE.AND P0, PT, R32, 0x81, PT ;  /* 0x000000812000780c */ /* 0x000fe20003f06270 */
[----:B------:R-:W-:-:S03]  /*3130*/  HADD2.F32 R26, -RZ, R26.H0_H0 ;  /* 0x2000001aff1a7230 */ /* 0x000fc60000004100 */
[----:B------:R-:W-:Y:S02]  /*3140*/  ISETP.LT.OR P4, PT, R34, 0x1, !P0 ;  /* 0x000000012200780c */ /* 0x000fe40004781670 */
[----:B0-----:R-:W-:Y:S01]  /*3150*/  FMUL R27, R26, R7 ;  /* 0x000000071a1b7220 */ /* 0x001fe20000400000 */
[----:B------:R-:W-:Y:S02]  /*3160*/  IMAD R26, R24, UR6, RZ ;  /* 0x00000006181a7c24 */ /* 0x000fe4000f8e02ff */
[----:B------:R-:W-:-:S04]  /*3170*/  IMAD.WIDE.U32 R24, R29, UR6, R18 ;  /* 0x000000061d187c25 */ /* 0x000fc8000f8e0012 */
[----:B------:R-:W-:Y:S01]  /*3180*/  FFMA R27, R42, R6, R27 ;  /* 0x000000062a1b7223 */ /* 0x000fe2000000001b */
[----:B------:R-:W-:Y:S01]  /*3190*/  IMAD R29, R29, UR7, R26 ;  /* 0x000000071d1d7c24 */ /* 0x000fe2000f8e021a */
[----:B------:R-:W-:-:S03]  /*31a0*/  IADD3 R24, P2, R24, UR10, RZ ;  /* 0x0000000a18187c10 */ /* 0x000fc6000ff5e0ff */
[----:B------:R-:W-:Y:S02]  /*31b0*/  F2FP.SATFINITE.E4M3.F32.PACK_AB_MERGE_C R27, RZ, R27, RZ ;  /* 0x0000001bff1b723e */ /* 0x000fe400048070ff */
[----:B------:R-:W-:Y:S02]  /*31c0*/  IADD3.X R25, R25, UR11, R29, P2, !PT ;  /* 0x0000000b19197c10 */ /* 0x000fe400097fe41d */
[----:B------:R-:W-:Y:S01]  /*31d0*/  PRMT R26, RZ, 0x7610, R26 ;  /* 0x00007610ff1a7816 */ /* 0x000fe2000000001a */
[----:B------:R0:W-:Y:S01]  /*31e0*/  @!P1 STG.E.U8 desc[UR20][R14.64+0x9], R27 ;  /* 0x0000091b0e009986 */ /* 0x0001e2000c101114 */
[----:B------:R-:W-:Y:S05]  /*31f0*/  @P4 BRA `(.L_x_50) ;  /* 0x0000000000044947 */ /* 0x000fea0003800000 */
[----:B------:R1:W5:Y:S02]  /*3200*/  LDG.E.U8 R26, desc[UR20][R24.64] ;  /* 0x00000014181a7981 */ /* 0x000364000c1e1100 */
.L_x_50:
[----:B------:R-:W-:Y:S05]  /*3210*/  BSYNC B1 ;  /* 0x0000000000017941 */ /* 0x000fea0003800000 */
.L_x_49:
[----:B-----5:R-:W-:Y:S01]  /*3220*/  LOP3.LUT R26, R26, 0xff, RZ, 0xc0, !PT ;  /* 0x000000ff1a1a7812 */ /* 0x020fe200078ec0ff */
[----:B------:R-:W-:Y:S01]  /*3230*/  BSSY B1, `(.L_x_51) ;  /* 0x000000b000017945 */ /* 0x000fe20003800000 */
[----:B------:R-:W-:Y:S02]  /*3240*/  ISETP.LT.OR P2, PT, R34, 0x2, !P0 ;  /* 0x000000022200780c */ /* 0x000fe40004741670 */
[----:B------:R-:W-:Y:S02]  /*3250*/  F2FP.F16.E4M3.UNPACK_B R26, R26 ;  /* 0x0000001aff1a723e */ /* 0x000fe400020006ff */
[----:B0-----:R-:W-:-:S03]  /*3260*/  PRMT R14, RZ, 0x7610, R14 ;  /* 0x00007610ff0e7816 */ /* 0x001fc6000000000e */
[----:B------:R-:W-:-:S05]  /*3270*/  HADD2.F32 R26, -RZ, R26.H0_H0 ;  /* 0x2000001aff1a7230 */ /* 0x000fca0000004100 */
[----:B------:R-:W-:-:S04]  /*3280*/  FMUL R26, R26, R7 ;  /* 0x000000071a1a7220 */ /* 0x000fc80000400000 */
[----:B------:R-:W-:-:S05]  /*3290*/  FFMA R26, R43, R6, R26 ;  /* 0x000000062b1a7223 */ /* 0x000fca000000001a */
[----:B------:R-:W-:-:S05]  /*32a0*/  F2FP.SATFINITE.E4M3.F32.PACK_AB_MERGE_C R15, RZ, R26, RZ ;  /* 0x0000001aff0f723e */ /* 0x000fca00048070ff */
[----:B------:R0:W-:Y:S01]  /*32b0*/  @!P4 STG.E.U8 desc[UR20][R2.64], R15 ;  /* 0x0000000f0200c986 */ /* 0x0001e2000c101114 */
[----:B------:R-:W-:Y:S05]  /*32c0*/  @P2 BRA `(.L_x_52) ;  /* 0x0000000000042947 */ /* 0x000fea0003800000 */
[----:B------:R2:W5:Y:S02]  /*32d0*/  LDG.E.U8 R14, desc[UR20][R24.64+0x1] ;  /* 0x00000114180e7981 */ /* 0x000564000c1e1100 */
.L_x_52:
[----:B------:R-:W-:Y:S05]  /*32e0*/  BSYNC B1 ;  /* 0x0000000000017941 */ /* 0x000fea0003800000 */
.L_x_51:
[----:B-----5:R-:W-:Y:S01]  /*32f0*/  LOP3.LUT R14, R14, 0xff, RZ, 0xc0, !PT ;  /* 0x000000ff0e0e7812 */ /* 0x020fe200078ec0ff */
[----:B------:R-:W-:Y:S01]  /*3300*/  BSSY B1, `(.L_x_53) ;  /* 0x0000013000017945 */ /* 0x000fe20003800000 */
[----:B0-----:R-:W-:Y:S02]  /*3310*/  IADD3 R15, P1, R10, 0x88, RZ ;  /* 0x000000880a0f7810 */ /* 0x001fe40007f3e0ff */
[----:B------:R-:W-:-:S03]  /*3320*/  F2FP.F16.E4M3.UNPACK_B R14, R14 ;  /* 0x0000000eff0e723e */ /* 0x000fc600020006ff */
[----:B------:R-:W-:Y:S01]  /*3330*/  IMAD.X R10, RZ, RZ, R11, P1 ;  /* 0x000000ffff0a7224 */ /* 0x000fe200008e060b */
[----:B------:R-:W-:Y:S01]  /*3340*/  ISETP.GE.AND P1, PT, R32, 0x89, PT ;  /* 0x000000892000780c */ /* 0x000fe20003f26270 */
[----:B------:R-:W-:Y:S02]  /*3350*/  HADD2.F32 R14, -RZ, R14.H0_H0 ;  /* 0x2000000eff0e7230 */ /* 0x000fe40000004100 */
[----:B------:R-:W-:Y:S01]  /*3360*/  IMAD R10, R10, UR6, RZ ;  /* 0x000000060a0a7c24 */ /* 0x000fe2000f8e02ff */
[----:B------:R-:W-:Y:S01]  /*3370*/  ISETP.LT.OR P5, PT, R34, 0x1, !P1 ;  /* 0x000000012200780c */ /* 0x000fe20004fa1670 */
[----:B------:R-:W-:-:S04]  /*3380*/  IMAD.WIDE.U32 R18, R15, UR6, R18 ;  /* 0x000000060f127c25 */ /* 0x000fc8000f8e0012 */
[----:B------:R-:W-:Y:S01]  /*3390*/  FMUL R11, R14, R7 ;  /* 0x000000070e0b7220 */ /* 0x000fe20000400000 */
[----:B------:R-:W-:Y:S01]  /*33a0*/  PRMT R14, RZ, 0x7610, R14 ;  /* 0x00007610ff0e7816 */ /* 0x000fe2000000000e */
[----:B------:R-:W-:Y:S02]  /*33b0*/  IMAD R15, R15, UR7, R10 ;  /* 0x000000070f0f7c24 */ /* 0x000fe4000f8e020a */
[----:B------:R-:W-:Y:S01]  /*33c0*/  FFMA R11, R40, R6, R11 ;  /* 0x00000006280b7223 */ /* 0x000fe2000000000b */
[----:B------:R-:W-:-:S04]  /*33d0*/  IADD3 R10, P4, R18, UR10, RZ ;  /* 0x0000000a120a7c10 */ /* 0x000fc8000ff9e0ff */
[----:B------:R-:W-:Y:S02]  /*33e0*/  F2FP.SATFINITE.E4M3.F32.PACK_AB_MERGE_C R27, RZ, R11, RZ ;  /* 0x0000000bff1b723e */ /* 0x000fe400048070ff */
[----:B------:R-:W-:-:S03]  /*33f0*/  IADD3.X R11, R19, UR11, R15, P4, !PT ;  /* 0x0000000b130b7c10 */ /* 0x000fc6000a7fe40f */
[----:B------:R0:W-:Y:S01]  /*3400*/  @!P2 STG.E.U8 desc[UR20][R2.64+0x1], R27 ;  /* 0x0000011b0200a986 */ /* 0x0001e2000c101114 */
[----:B------:R-:W-:Y:S05]  /*3410*/  @P5 BRA `(.L_x_54) ;  /* 0x0000000000045947 */ /* 0x000fea0003800000 */
[----:B------:R3:W5:Y:S02]  /*3420*/  LDG.E.U8 R14, desc[UR20][R10.64] ;  /* 0x000000140a0e7981 */ /* 0x000764000c1e1100 */
.L_x_54:
[----:B------:R-:W-:Y:S05]  /*3430*/  BSYNC B1 ;  /* 0x0000000000017941 */ /* 0x000fea0003800000 */
.L_x_53:
[----:B-----5:R-:W-:Y:S01]  /*3440*/  LOP3.LUT R14, R14, 0xff, RZ, 0xc0, !PT ;  /* 0x000000ff0e0e7812 */ /* 0x020fe200078ec0ff */
[----:B------:R-:W-:Y:S01]  /*3450*/  BSSY B1, `(.L_x_55) ;  /* 0x000000b000017945 */ /* 0x000fe20003800000 */
[----:B------:R-:W-:Y:S02]  /*3460*/  ISETP.LT.OR P2, PT, R34, 0x2, !P1 ;  /* 0x000000022200780c */ /* 0x000fe40004f41670 */
[----:B------:R-:W-:-:S05]  /*3470*/  F2FP.F16.E4M3.UNPACK_B R14, R14 ;  /* 0x0000000eff0e723e */ /* 0x000fca00020006ff */
[----:B------:R-:W-:-:S05]  /*3480*/  HADD2.F32 R14, -RZ, R14.H0_H0 ;  /* 0x2000000eff0e7230 */ /* 0x000fca0000004100 */
[----:B------:R-:W-:-:S04]  /*3490*/  FMUL R14, R14, R7 ;  /* 0x000000070e0e7220 */ /* 0x000fc80000400000 */
[----:B------:R-:W-:-:S05]  /*34a0*/  FFMA R14, R23, R6, R14 ;  /* 0x00000006170e7223 */ /* 0x000fca000000000e */
[----:B------:R-:W-:Y:S02]  /*34b0*/  F2FP.SATFINITE.E4M3.F32.PACK_AB_MERGE_C R15, RZ, R14, RZ ;  /* 0x0000000eff0f723e */ /* 0x000fe400048070ff */
[----:B------:R-:W-:-:S03]  /*34c0*/  PRMT R14, RZ, 0x7610, R14 ;  /* 0x00007610ff0e7816 */ /* 0x000fc6000000000e */
[----:B------:R4:W-:Y:S01]  /*34d0*/  @!P5 STG.E.U8 desc[UR20][R4.64], R15 ;  /* 0x0000000f0400d986 */ /* 0x0009e2000c101114 */
[----:B------:R-:W-:Y:S05]  /*34e0*/  @P2 BRA `(.L_x_56) ;  /* 0x0000000000042947 */ /* 0x000fea0003800000 */
[----:B------:R0:W5:Y:S02]  /*34f0*/  LDG.E.U8 R14, desc[UR20][R10.64+0x1] ;  /* 0x000001140a0e7981 */ /* 0x000164000c1e1100 */
.L_x_56:
[----:B------:R-:W-:Y:S05]  /*3500*/  BSYNC B1 ;  /* 0x0000000000017941 */ /* 0x000fea0003800000 */
.L_x_55:
[----:B-----5:R-:W-:Y:S01]  /*3510*/  LOP3.LUT R14, R14, 0xff, RZ, 0xc0, !PT ;  /* 0x000000ff0e0e7812 */ /* 0x020fe200078ec0ff */
[----:B------:R-:W-:Y:S01]  /*3520*/  BSSY B1, `(.L_x_57) ;  /* 0x000000b000017945 */ /* 0x000fe20003800000 */
[----:B------:R-:W-:Y:S02]  /*3530*/  ISETP.LT.OR P4, PT, R34, 0x9, !P0 ;  /* 0x000000092200780c */ /* 0x000fe40004781670 */
[----:B------:R-:W-:-:S05]  /*3540*/  F2FP.F16.E4M3.UNPACK_B R14, R14 ;  /* 0x0000000eff0e723e */ /* 0x000fca00020006ff */
[----:B------:R-:W-:-:S05]  /*3550*/  HADD2.F32 R14, -RZ, R14.H0_H0 ;  /* 0x2000000eff0e7230 */ /* 0x000fca0000004100 */
[----:B----4-:R-:W-:Y:S01]  /*3560*/  FMUL R15, R14, R7 ;  /* 0x000000070e0f7220 */ /* 0x010fe20000400000 */
[----:B------:R-:W-:-:S03]  /*3570*/  PRMT R14, RZ, 0x7610, R14 ;  /* 0x00007610ff0e7816 */ /* 0x000fc6000000000e */
[----:B------:R-:W-:-:S05]  /*3580*/  FFMA R15, R22, R6, R15 ;  /* 0x00000006160f7223 */ /* 0x000fca000000000f */
[----:B------:R-:W-:-:S05]  /*3590*/  F2FP.SATFINITE.E4M3.F32.PACK_AB_MERGE_C R15, RZ, R15, RZ ;  /* 0x0000000fff0f723e */ /* 0x000fca00048070ff */
[----:B------:R4:W-:Y:S01]  /*35a0*/  @!P2 STG.E.U8 desc[UR20][R4.64+0x1], R15 ;  /* 0x0000010f0400a986 */ /* 0x0009e2000c101114 */
[----:B------:R-:W-:Y:S05]  /*35b0*/  @P4 BRA `(.L_x_58) ;  /* 0x0000000000044947 */ /* 0x000fea0003800000 */
[----:B------:R0:W5:Y:S02]  /*35c0*/  LDG.E.U8 R14, desc[UR20][R24.64+0x8] ;  /* 0x00000814180e7981 */ /* 0x000164000c1e1100 */
.L_x_58:
[----:B------:R-:W-:Y:S05]  /*35d0*/  BSYNC B1 ;  /* 0x0000000000017941 */ /* 0x000fea0003800000 */
.L_x_57:
[----:B-----5:R-:W-:Y:S01]  /*35e0*/  LOP3.LUT R14, R14, 0xff, RZ, 0xc0, !PT ;  /* 0x000000ff0e0e7812 */ /* 0x020fe200078ec0ff */
[----:B------:R-:W-:Y:S01]  /*35f0*/  BSSY B1, `(.L_x_59) ;  /* 0x000000b000017945 */ /* 0x000fe20003800000 */
[----:B------:R-:W-:Y:S02]  /*3600*/  ISETP.LT.OR P0, PT, R34, 0xa, !P0 ;  /* 0x0000000a2200780c */ /* 0x000fe40004701670 */
[----:B------:R-:W-:-:S05]  /*3610*/  F2FP.F16.E4M3.UNPACK_B R14, R14 ;  /* 0x0000000eff0e723e */ /* 0x000fca00020006ff */
[----:B------:R-:W-:-:S05]  /*3620*/  HADD2.F32 R14, -RZ, R14.H0_H0 ;  /* 0x2000000eff0e7230 */ /* 0x000fca0000004100 */
[----:B------:R-:W-:-:S04]  /*3630*/  FMUL R14, R14, R7 ;  /* 0x000000070e0e7220 */ /* 0x000fc80000400000 */
[----:B------:R-:W-:-:S05]  /*3640*/  FFMA R14, R21, R6, R14 ;  /* 0x00000006150e7223 */ /* 0x000fca000000000e */
[----:B----4-:R-:W-:Y:S02]  /*3650*/  F2FP.SATFINITE.E4M3.F32.PACK_AB_MERGE_C R15, RZ, R14, RZ ;  /* 0x0000000eff0f723e */ /* 0x010fe400048070ff */
[----:B------:R-:W-:-:S03]  /*3660*/  PRMT R14, RZ, 0x7610, R14 ;  /* 0x00007610ff0e7816 */ /* 0x000fc6000000000e */
[----:B------:R4:W-:Y:S01]  /*3670*/  @!P4 STG.E.U8 desc[UR20][R2.64+0x8], R15 ;  /* 0x0000080f0200c986 */ /* 0x0009e2000c101114 */
[----:B------:R-:W-:Y:S05]  /*3680*/  @P0 BRA `(.L_x_60) ;  /* 0x0000000000040947 */ /* 0x000fea0003800000 */
[----:B------:R0:W5:Y:S02]  /*3690*/  LDG.E.U8 R14, desc[UR20][R24.64+0x9] ;  /* 0x00000914180e7981 */ /* 0x000164000c1e1100 */
.L_x_60:
[----:B------:R-:W-:Y:S05]  /*36a0*/  BSYNC B1 ;  /* 0x0000000000017941 */ /* 0x000fea0003800000 */
.L_x_59:
        /* <DEDUP_REMOVED lines=12> */
.L_x_62:
[----:B------:R-:W-:Y:S05]  /*3770*/  BSYNC B1 ;  /* 0x0000000000017941 */ /* 0x000fea0003800000 */
.L_x_61:
[----:B-----5:R-:W-:Y:S01]  /*3780*/  LOP3.LUT R14, R14, 0xff, RZ, 0xc0, !PT ;  /* 0x000000ff0e0e7812 */ /* 0x020fe200078ec0ff */
[----:B------:R-:W-:Y:S01]  /*3790*/  BSSY B1, `(.L_x_63) ;  /* 0x000000b000017945 */ /* 0x000fe20003800000 */
[----:B------:R-:W-:Y:S02]  /*37a0*/  ISETP.LT.OR P1, PT, R34, 0xa, !P1 ;  /* 0x0000000a2200780c */ /* 0x000fe40004f21670 */
[----:B------:R-:W-:Y:S02]  /*37b0*/  F2FP.F16.E4M3.UNPACK_B R14, R14 ;  /* 0x0000000eff0e723e */ /* 0x000fe400020006ff */
[----:B0---4-:R-:W-:-:S03]  /*37c0*/  PRMT R2, RZ, 0x7610, R2 ;  /* 0x00007610ff027816 */ /* 0x011fc60000000002 */
[----:B------:R-:W-:-:S05]  /*37d0*/  HADD2.F32 R14, -RZ, R14.H0_H0 ;  /* 0x2000000eff0e7230 */ /* 0x000fca0000004100 */
[----:B------:R-:W-:-:S04]  /*37e0*/  FMUL R14, R14, R7 ;  /* 0x000000070e0e7220 */ /* 0x000fc80000400000 */
[----:B------:R-:W-:-:S05]  /*37f0*/  FFMA R14, R13, R6, R14 ;  /* 0x000000060d0e7223 */ /* 0x000fca000000000e */
[----:B------:R-:W-:-:S05]  /*3800*/  F2FP.SATFINITE.E4M3.F32.PACK_AB_MERGE_C R3, RZ, R14, RZ ;  /* 0x0000000eff03723e */ /* 0x000fca00048070ff */
[----:B------:R0:W-:Y:S01]  /*3810*/  @!P2 STG.E.U8 desc[UR20][R4.64+0x8], R3 ;  /* 0x000008030400a986 */ /* 0x0001e2000c101114 */
[----:B------:R-:W-:Y:S05]  /*3820*/  @P1 BRA `(.L_x_64) ;  /* 0x0000000000041947 */ /* 0x000fea0003800000 */
[----:B------:R4:W5:Y:S02]  /*3830*/  LDG.E.U8 R2, desc[UR20][R10.64+0x9] ;  /* 0x000009140a027981 */ /* 0x000964000c1e1100 */
.L_x_64:
[----:B------:R-:W-:Y:S05]  /*3840*/  BSYNC B1 ;  /* 0x0000000000017941 */ /* 0x000fea0003800000 */
.L_x_63:
[----:B------:R-:W-:Y:S05]  /*3850*/  @P1 BRA `(.L_x_65) ;  /* 0x0000000400301947 */ /* 0x000fea0003800000 */
[----:B-----5:R-:W-:-:S04]  /*3860*/  LOP3.LUT R2, R2, 0xff, RZ, 0xc0, !PT ;  /* 0x000000ff02027812 */ /* 0x020fc800078ec0ff */
[----:B------:R-:W-:-:S05]  /*3870*/  F2FP.F16.E4M3.UNPACK_B R2, R2 ;  /* 0x00000002ff02723e */ /* 0x000fca00020006ff */
[----:B------:R-:W-:-:S05]  /*3880*/  HADD2.F32 R2, -RZ, R2.H0_H0 ;  /* 0x20000002ff027230 */ /* 0x000fca0000004100 */
[----:B0-----:R-:W-:-:S04]  /*3890*/  FMUL R3, R2, R7 ;  /* 0x0000000702037220 */ /* 0x001fc80000400000 */
[----:B------:R-:W-:-:S05]  /*38a0*/  FFMA R3, R12, R6, R3 ;  /* 0x000000060c037223 */ /* 0x000fca0000000003 */
[----:B------:R-:W-:-:S05]  /*38b0*/  F2FP.SATFINITE.E4M3.F32.PACK_AB_MERGE_C R3, RZ, R3, RZ ;  /* 0x00000003ff03723e */ /* 0x000fca00048070ff */
[----:B------:R0:W-:Y:S01]  /*38c0*/  STG.E.U8 desc[UR20][R4.64+0x9], R3 ;  /* 0x0000090304007986 */ /* 0x0001e2000c101114 */
[----:B------:R-:W-:Y:S05]  /*38d0*/  BRA `(.L_x_65) ;  /* 0x0000000400107947 */ /* 0x000fea0003800000 */
.L_x_32:
[C---:B------:R-:W-:Y:S01]  /*38e0*/  ISETP.GE.AND P0, PT, R32.reuse, 0x1, PT ;  /* 0x000000012000780c */ /* 0x040fe20003f06270 */
[-C--:B--2---:R-:W-:Y:S01]  /*38f0*/  FMUL R51, R51, R6.reuse ;  /* 0x0000000633337220 */ /* 0x084fe20000400000 */
[----:B------:R-:W-:Y:S01]  /*3900*/  ISETP.GE.AND P2, PT, R32, 0x9, PT ;  /* 0x000000092000780c */ /* 0x000fe20003f46270 */
[-C--:B------:R-:W-:Y:S01]  /*3910*/  FMUL R48, R48, R6.reuse ;  /* 0x0000000630307220 */ /* 0x080fe20000400000 */
[----:B------:R-:W-:Y:S01]  /*3920*/  ISETP.LT.OR P1, PT, R34, 0x1, !P0 ;  /* 0x000000012200780c */ /* 0x000fe20004721670 */
[-C--:B------:R-:W-:Y:S01]  /*3930*/  FMUL R49, R49, R6.reuse ;  /* 0x0000000631317220 */ /* 0x080fe20000400000 */
[----:B------:R-:W-:Y:S01]  /*3940*/  F2FP.SATFINITE.E4M3.F32.PACK_AB_MERGE_C R51, RZ, R51, RZ ;  /* 0x00000033ff33723e */ /* 0x000fe200048070ff */
[-C--:B------:R-:W-:Y:S01]  /*3950*/  FMUL R46, R46, R6.reuse ;  /* 0x000000062e2e7220 */ /* 0x080fe20000400000 */
[----:B------:R-:W-:Y:S01]  /*3960*/  ISETP.LT.OR P4, PT, R34, 0x2, !P0 ;  /* 0x000000022200780c */ /* 0x000fe20004781670 */
[-C--:B------:R-:W-:Y:S01]  /*3970*/  FMUL R44, R44, R6.reuse ;  /* 0x000000062c2c7220 */ /* 0x080fe20000400000 */
[C---:B------:R-:W-:Y:S01]  /*3980*/  ISETP.LT.OR P5, PT, R34.reuse, 0x1, !P2 ;  /* 0x000000012200780c */ /* 0x040fe200057a1670 */
[-C--:B------:R-:W-:Y:S01]  /*3990*/  FMUL R47, R47, R6.reuse ;  /* 0x000000062f2f7220 */ /* 0x080fe20000400000 */
[----:B------:R-:W-:Y:S01]  /*39a0*/  ISETP.LT.OR P6, PT, R34, 0x2, !P2 ;  /* 0x000000022200780c */ /* 0x000fe200057c1670 */
[----:B------:R-:W-:Y:S01]  /*39b0*/  FMUL R45, R45, R6 ;  /* 0x000000062d2d7220 */ /* 0x000fe20000400000 */
[----:B------:R-:W-:Y:S01]  /*39c0*/  F2FP.SATFINITE.E4M3.F32.PACK_AB_MERGE_C R11, RZ, R48, RZ ;  /* 0x00000030ff0b723e */ /* 0x000fe200048070ff */
[-C--:B------:R-:W-:Y:S01]  /*39d0*/  FMUL R42, R42, R6.reuse ;  /* 0x000000062a2a7220 */ /* 0x080fe20000400000 */
[----:B------:R-:W-:Y:S01]  /*39e0*/  F2FP.SATFINITE.E4M3.F32.PACK_AB_MERGE_C R49, RZ, R49, RZ ;  /* 0x00000031ff31723e */ /* 0x000fe200048070ff */
[----:B------:R-:W-:Y:S01]  /*39f0*/  @!P1 STG.E.U8 desc[UR20][R26.64], R51 ;  /* 0x000000331a009986 */ /* 0x000fe2000c101114 */
[C---:B------:R-:W-:Y:S01]  /*3a00*/  ISETP.LT.OR P1, PT, R34.reuse, 0x9, !P0 ;  /* 0x000000092200780c */ /* 0x040fe20004721670 */
[----:B------:R-:W-:Y:S01]  /*3a10*/  FMUL R43, R43, R6 ;  /* 0x000000062b2b7220 */ /* 0x000fe20000400000 */
[----:B------:R-:W-:Y:S01]  /*3a20*/  ISETP.LT.OR P0, PT, R34, 0xa, !P0 ;  /* 0x0000000a2200780c */ /* 0x000fe20004701670 */
[----:B------:R0:W-:Y:S01]  /*3a30*/  @!P4 STG.E.U8 desc[UR20][R26.64+0x1], R11 ;  /* 0x0000010b1a00c986 */ /* 0x0001e2000c101114 */
[----:B------:R-:W-:Y:S01]  /*3a40*/  F2FP.SATFINITE.E4M3.F32.PACK_AB_MERGE_C R19, RZ, R46, RZ ;  /* 0x0000002eff13723e */ /* 0x000fe200048070ff */
[----:B------:R-:W-:Y:S01]  /*3a50*/  FMUL R40, R40, R6 ;  /* 0x0000000628287220 */ /* 0x000fe20000400000 */
[----:B------:R-:W-:Y:S01]  /*3a60*/  F2FP.SATFINITE.E4M3.F32.PACK_AB_MERGE_C R25, RZ, R44, RZ ;  /* 0x0000002cff19723e */ /* 0x000fe200048070ff */
[----:B------:R-:W-:Y:S01]  /*3a70*/  @!P5 STG.E.U8 desc[UR20][R14.64], R49 ;  /* 0x000000310e00d986 */ /* 0x000fe2000c101114 */
[C---:B------:R-:W-:Y:S01]  /*3a80*/  ISETP.LT.OR P4, PT, R34.reuse, 0x9, !P2 ;  /* 0x000000092200780c */ /* 0x040fe20005781670 */
[-C--:B------:R-:W-:Y:S01]  /*3a90*/  FMUL R23, R23, R6.reuse ;  /* 0x0000000617177220 */ /* 0x080fe20000400000 */
[----:B------:R-:W-:Y:S01]  /*3aa0*/  ISETP.LT.OR P2, PT, R34, 0xa, !P2 ;  /* 0x0000000a2200780c */ /* 0x000fe20005741670 */
[----:B------:R1:W-:Y:S01]  /*3ab0*/  @!P6 STG.E.U8 desc[UR20][R14.64+0x1], R19 ;  /* 0x000001130e00e986 */ /* 0x0003e2000c101114 */
[----:B------:R-:W-:Y:S01]  /*3ac0*/  F2FP.SATFINITE.E4M3.F32.PACK_AB_MERGE_C R47, RZ, R47, RZ ;  /* 0x0000002fff2f723e */ /* 0x000fe200048070ff */
[-C--:B------:R-:W-:Y:S01]  /*3ad0*/  FMUL R22, R22, R6.reuse ;  /* 0x0000000616167220 */ /* 0x080fe20000400000 */
[----:B------:R-:W-:Y:S01]  /*3ae0*/  F2FP.SATFINITE.E4M3.F32.PACK_AB_MERGE_C R45, RZ, R45, RZ ;  /* 0x0000002dff2d723e */ /* 0x000fe200048070ff */
[----:B------:R-:W-:Y:S01]  /*3af0*/  @!P0 STG.E.U8 desc[UR20][R26.64+0x9], R25 ;  /* 0x000009191a008986 */ /* 0x000fe2000c101114 */
[----:B------:R-:W-:Y:S01]  /*3b00*/  ISETP.GE.AND P0, PT, R32, 0x81, PT ;  /* 0x000000812000780c */ /* 0x000fe20003f06270 */
[----:B------:R-:W-:Y:S01]  /*3b10*/  FMUL R21, R21, R6 ;  /* 0x0000000615157220 */ /* 0x000fe20000400000 */
[----:B0-----:R-:W-:Y:S01]  /*3b20*/  F2FP.SATFINITE.E4M3.F32.PACK_AB_MERGE_C R11, RZ, R42, RZ ;  /* 0x0000002aff0b723e */ /* 0x001fe200048070ff */
[----:B------:R-:W-:Y:S01]  /*3b30*/  @!P1 STG.E.U8 desc[UR20][R26.64+0x8], R47 ;  /* 0x0000082f1a009986 */ /* 0x000fe2000c101114 */
[C---:B------:R-:W-:Y:S01]  /*3b40*/  ISETP.LT.OR P6, PT, R34.reuse, 0x1, !P0 ;  /* 0x000000012200780c */ /* 0x040fe200047c1670 */
[-C--:B------:R-:W-:Y:S01]  /*3b50*/  FMUL R17, R17, R6.reuse ;  /* 0x0000000611117220 */ /* 0x080fe20000400000 */
[----:B------:R-:W-:Y:S01]  /*3b60*/  ISETP.LT.OR P5, PT, R34, 0x2, !P0 ;  /* 0x000000022200780c */ /* 0x000fe200047a1670 */
[----:B------:R-:W-:Y:S01]  /*3b70*/  @!P4 STG.E.U8 desc[UR20][R14.64+0x8], R45 ;  /* 0x0000082d0e00c986 */ /* 0x000fe2000c101114 */
[----:B------:R-:W-:Y:S01]  /*3b80*/  F2FP.SATFINITE.E4M3.F32.PACK_AB_MERGE_C R43, RZ, R43, RZ ;  /* 0x0000002bff2b723e */ /* 0x000fe200048070ff */
[----:B------:R-:W-:Y:S01]  /*3b90*/  FMUL R13, R13, R6 ;  /* 0x000000060d0d7220 */ /* 0x000fe20000400000 */
[----:B-1----:R-:W-:Y:S01]  /*3ba0*/  F2FP.SATFINITE.E4M3.F32.PACK_AB_MERGE_C R19, RZ, R40, RZ ;  /* 0x00000028ff13723e */ /* 0x002fe200048070ff */
[----:B------:R0:W-:Y:S01]  /*3bb0*/  @!P2 STG.E.U8 desc[UR20][R14.64+0x9], R11 ;  /* 0x0000090b0e00a986 */ /* 0x0001e2000c101114 */
[----:B------:R-:W-:Y:S01]  /*3bc0*/  ISETP.GE.AND P1, PT, R32, 0x89, PT ;  /* 0x000000892000780c */ /* 0x000fe20003f26270 */
[----:B------:R-:W-:Y:S01]  /*3bd0*/  FMUL R12, R12, R6 ;  /* 0x000000060c0c7220 */ /* 0x000fe20000400000 */
[----:B------:R-:W-:-:S02]  /*3be0*/  ISETP.LT.OR P2, PT, R34, 0x9, !P0 ;  /* 0x000000092200780c */ /* 0x000fc40004741670 */
[C---:B------:R-:W-:Y:S01]  /*3bf0*/  ISETP.LT.OR P4, PT, R34.reuse, 0x1, !P1 ;  /* 0x000000012200780c */ /* 0x040fe20004f81670 */
[----:B------:R1:W-:Y:S01]  /*3c00*/  @!P6 STG.E.U8 desc[UR20][R2.64], R43 ;  /* 0x0000002b0200e986 */ /* 0x0003e2000c101114 */
[C---:B------:R-:W-:Y:S02]  /*3c10*/  ISETP.LT.OR P6, PT, R34.reuse, 0x2, !P1 ;  /* 0x000000022200780c */ /* 0x040fe40004fc1670 */
[C---:B------:R-:W-:Y:S01]  /*3c20*/  ISETP.LT.OR P0, PT, R34.reuse, 0xa, !P0 ;  /* 0x0000000a2200780c */ /* 0x040fe20004701670 */
[----:B------:R1:W-:Y:S01]  /*3c30*/  @!P5 STG.E.U8 desc[UR20][R2.64+0x1], R19 ;  /* 0x000001130200d986 */ /* 0x0003e2000c101114 */
[C---:B------:R-:W-:Y:S02]  /*3c40*/  ISETP.LT.OR P5, PT, R34.reuse, 0x9, !P1 ;  /* 0x000000092200780c */ /* 0x040fe40004fa1670 */
[----:B------:R-:W-:Y:S02]  /*3c50*/  ISETP.LT.OR P1, PT, R34, 0xa, !P1 ;  /* 0x0000000a2200780c */ /* 0x000fe40004f21670 */
[----:B------:R-:W-:-:S02]  /*3c60*/  F2FP.SATFINITE.E4M3.F32.PACK_AB_MERGE_C R23, RZ, R23, RZ ;  /* 0x00000017ff17723e */ /* 0x000fc400048070ff */
[----:B0-----:R-:W-:Y:S02]  /*3c70*/  F2FP.SATFINITE.E4M3.F32.PACK_AB_MERGE_C R11, RZ, R22, RZ ;  /* 0x00000016ff0b723e */ /* 0x001fe400048070ff */
[----:B------:R-:W-:Y:S01]  /*3c80*/  F2FP.SATFINITE.E4M3.F32.PACK_AB_MERGE_C R21, RZ, R21, RZ ;  /* 0x00000015ff15723e */ /* 0x000fe200048070ff */
[----:B------:R1:W-:Y:S01]  /*3c90*/  @!P4 STG.E.U8 desc[UR20][R4.64], R23 ;  /* 0x000000170400c986 */ /* 0x0003e2000c101114 */
[----:B------:R-:W-:Y:S02]  /*3ca0*/  F2FP.SATFINITE.E4M3.F32.PACK_AB_MERGE_C R17, RZ, R17, RZ ;  /* 0x00000011ff11723e */ /* 0x000fe400048070ff */
[----:B------:R-:W-:Y:S01]  /*3cb0*/  F2FP.SATFINITE.E4M3.F32.PACK_AB_MERGE_C R13, RZ, R13, RZ ;  /* 0x0000000dff0d723e */ /* 0x000fe200048070ff */
[----:B------:R1:W-:Y:S01]  /*3cc0*/  @!P6 STG.E.U8 desc[UR20][R4.64+0x1], R11 ;  /* 0x0000010b0400e986 */ /* 0x0003e2000c101114 */
[----:B------:R-:W-:-:S03]  /*3cd0*/  F2FP.SATFINITE.E4M3.F32.PACK_AB_MERGE_C R15, RZ, R12, RZ ;  /* 0x0000000cff0f723e */ /* 0x000fc600048070ff */
[----:B------:R1:W-:Y:S04]  /*3ce0*/  @!P2 STG.E.U8 desc[UR20][R2.64+0x8], R21 ;  /* 0x000008150200a986 */ /* 0x0003e8000c101114 */
[----:B------:R1:W-:Y:S04]  /*3cf0*/  @!P0 STG.E.U8 desc[UR20][R2.64+0x9], R17 ;  /* 0x0000091102008986 */ /* 0x0003e8000c101114 */
[----:B------:R1:W-:Y:S04]  /*3d00*/  @!P5 STG.E.U8 desc[UR20][R4.64+0x8], R13 ;  /* 0x0000080d0400d986 */ /* 0x0003e8000c101114 */
[----:B------:R1:W-:Y:S02]  /*3d10*/  @!P1 STG.E.U8 desc[UR20][R4.64+0x9], R15 ;  /* 0x0000090f04009986 */ /* 0x0003e4000c101114 */
.L_x_65:
[----:B------:R-:W-:Y:S05]  /*3d20*/  BSYNC B0 ;  /* 0x0000000000007941 */ /* 0x000fea0003800000 */
.L_x_31:
[----:B------:R-:W-:Y:S01]  /*3d30*/  ULDC UR6, c[0x0][0xc] ;  /* 0x0000030000067ab9 */ /* 0x000fe20000000800 */
[----:B------:R-:W-:Y:S01]  /*3d40*/  ULDC UR7, c[0x0][0x10] ;  /* 0x0000040000077ab9 */ /* 0x000fe20000000800 */
[----:B01----:R-:W0:Y:S01]  /*3d50*/  LDC R5, c[0x0][0x14] ;  /* 0x00000500ff057b82 */ /* 0x003e220000000800 */
[----:B------:R-:W-:Y:S01]  /*3d60*/  UIMAD.WIDE.U32 UR6, UR6, UR7, URZ ;  /* 0x00000007060672a5 */ /* 0x000fe2000f8e003f */
[----:B-----5:R-:W-:Y:S02]  /*3d70*/  IMAD.MOV.U32 R2, RZ, RZ, R0 ;  /* 0x000000ffff027224 */ /* 0x020fe400078e0000 */
[----:B------:R-:W-:Y:S02]  /*3d80*/  IMAD.MOV.U32 R3, RZ, RZ, R9 ;  /* 0x000000ffff037224 */ /* 0x000fe400078e0009 */
[----:B---34-:R-:W-:Y:S02]  /*3d90*/  IMAD.MOV.U32 R11, RZ, RZ, -0x1 ;  /* 0xffffffffff0b7424 */ /* 0x018fe400078e00ff */
[----:B------:R-:W-:-:S02]  /*3da0*/  IMAD.MOV.U32 R41, RZ, RZ, -0x1 ;  /* 0xffffffffff297424 */ /* 0x000fc400078e00ff */
[----:B0-----:R-:W-:-:S04]  /*3db0*/  IMAD.WIDE.U32 R2, R5, UR6, R2 ;  /* 0x0000000605027c25 */ /* 0x001fc8000f8e0002 */
[----:B------:R-:W-:Y:S01]  /*3dc0*/  IMAD R5, R5, UR7, RZ ;  /* 0x0000000705057c24 */ /* 0x000fe2000f8e02ff */
[----:B------:R-:W-:Y:S01]  /*3dd0*/  ULDC.64 UR6, c[0x0][0x650] ;  /* 0x0001940000067ab9 */ /* 0x000fe20000000a00 */
[----:B------:R-:W-:Y:S01]  /*3de0*/  IMAD.MOV.U32 R0, RZ, RZ, R2 ;  /* 0x000000ffff007224 */ /* 0x000fe200078e0002 */
[----:B------:R-:W-:Y:S01]  /*3df0*/  ISETP.GE.U32.AND P0, PT, R2, UR6, PT ;  /* 0x0000000602007c0c */ /* 0x000fe2000bf06070 */
[----:B------:R-:W-:Y:S01]  /*3e00*/  IMAD.IADD R9, R3, 0x1, R5 ;  /* 0x0000000103097824 */ /* 0x000fe200078e0205 */
[----:B------:R-:W-:-:S04]  /*3e10*/  PRMT R3, RZ, 0x7610, R3 ;  /* 0x00007610ff037816 */ /* 0x000fc80000000003 */
[----:B------:R-:W-:-:S13]  /*3e20*/  ISETP.GE.U32.AND.EX P0, PT, R9, UR7, PT, P0 ;  /* 0x0000000709007c0c */ /* 0x000fda000bf06100 */
[----:B------:R-:W-:Y:S05]  /*3e30*/  @P0 BRA `(.L_x_66) ;  /* 0x0000000400640947 */ /* 0x000fea0003800000 */
[----:B------:R-:W0:Y:S01]  /*3e40*/  S2R R17, SR_CTAID.X ;  /* 0x0000000000117919 */ /* 0x000e220000002500 */
[----:B------:R-:W1:Y:S01]  /*3e50*/  LDC.64 R12, c[0x0][0x628] ;  /* 0x00018a00ff0c7b82 */ /* 0x000e620000000a00 */
[----:B------:R-:W-:Y:S01]  /*3e60*/  ULDC UR6, c[0x0][0x150] ;  /* 0x0000540000067ab9 */ /* 0x000fe20000000800 */
[----:B------:R-:W-:Y:S01]  /*3e70*/  IMAD.MOV.U32 R10, RZ, RZ, R0 ;  /* 0x000000ffff0a7224 */ /* 0x000fe200078e0000 */
[----:B------:R-:W3:Y:S01]  /*3e80*/  S2R R21, SR_CTAID.Y ;  /* 0x0000000000157919 */ /* 0x000ee20000002600 */
[----:B------:R-:W-:-:S04]  /*3e90*/  IMAD.MOV.U32 R11, RZ, RZ, R9 ;  /* 0x000000ffff0b7224 */ /* 0x000fc800078e0009 */
[----:B------:R-:W4:Y:S08]  /*3ea0*/  LDC R22, c[0x0][0x144] ;  /* 0x00005100ff167b82 */ /* 0x000f300000000800 */
[----:B------:R-:W2:Y:S08]  /*3eb0*/  LDC R14, c[0x0][0x630] ;  /* 0x00018c00ff0e7b82 */ /* 0x000eb00000000800 */
[----:B------:R-:W2:Y:S01]  /*3ec0*/  LDC.64 R18, c[0x0][0x620] ;  /* 0x00018800ff127b82 */ /* 0x000ea20000000a00 */
[----:B-1----:R-:W-:-:S04]  /*3ed0*/  ISETP.NE.U32.AND P0, PT, R12, RZ, PT ;  /* 0x000000ff0c00720c */ /* 0x002fc80003f05070 */
[----:B------:R-:W-:Y:S02]  /*3ee0*/  ISETP.NE.AND.EX P0, PT, R13, RZ, PT, P0 ;  /* 0x000000ff0d00720c */ /* 0x000fe40003f05300 */
[----:B0-----:R-:W-:-:S05]  /*3ef0*/  I2FP.F32.U32 R2, R17 ;  /* 0x0000001100027245 */ /* 0x001fca0000201000 */
[----:B------:R-:W-:-:S04]  /*3f00*/  FMUL R2, R2, UR6 ;  /* 0x0000000602027c20 */ /* 0x000fc80008400000 */
[----:B------:R0:W1:Y:S02]  /*3f10*/  F2I.U32.TRUNC.NTZ R20, R2 ;  /* 0x0000000200147305 */ /* 0x000064000020f000 */
[----:B---34-:R-:W-:Y:S05]  /*3f20*/  @!P0 BRA `(.L_x_67) ;  /* 0x0000000000288947 */ /* 0x018fea0003800000 */
[----:B------:R-:W3:Y:S02]  /*3f30*/  LDC R3, c[0x0][0x634] ;  /* 0x00018d00ff037b82 */ /* 0x000ee40000000800 */
[----:B---3--:R-:W-:-:S05]  /*3f40*/  IADD3 R11, P0, R0, R3, RZ ;  /* 0x00000003000b7210 */ /* 0x008fca0007f1e0ff */
[----:B------:R-:W-:-:S04]  /*3f50*/  IMAD.X R15, RZ, RZ, R9, P0 ;  /* 0x000000ffff0f7224 */ /* 0x000fc800000e0609 */
[----:B0-----:R-:W-:-:S04]  /*3f60*/  IMAD.WIDE.U32 R2, R15, R12, RZ ;  /* 0x0000000c0f027225 */ /* 0x001fc800078e00ff */
[----:B------:R-:W-:-:S04]  /*3f70*/  IMAD.WIDE.U32 R4, P0, R11, R13, R2 ;  /* 0x0000000d0b047225 */ /* 0x000fc80007800002 */
[----:B------:R-:W-:-:S04]  /*3f80*/  IMAD.WIDE.U32 R2, R11, R12, RZ ;  /* 0x0000000c0b027225 */ /* 0x000fc800078e00ff */
[----:B------:R-:W-:Y:S01]  /*3f90*/  IMAD.X R11, RZ, RZ, RZ, P0 ;  /* 0x000000ffff0b7224 */ /* 0x000fe200000e06ff */
[----:B------:R-:W-:Y:S01]  /*3fa0*/  IADD3 RZ, P0, R3, R4, RZ ;  /* 0x0000000403ff7210 */ /* 0x000fe20007f1e0ff */
[----:B------:R-:W-:-:S04]  /*3fb0*/  IMAD.MOV.U32 R10, RZ, RZ, R5 ;  /* 0x000000ffff0a7224 */ /* 0x000fc800078e0005 */
[----:B------:R-:W-:-:S08]  /*3fc0*/  IMAD.WIDE.U32.X R10, R15, R13, R10, P0 ;  /* 0x0000000d0f0a7225 */ /* 0x000fd000000e040a */
.L_x_67:
[-CC-:B--2---:R-:W-:Y:S01]  /*3fd0*/  SHF.R.U64 R41, R10, R14.reuse, R11.reuse ;  /* 0x0000000e0a297219 */ /* 0x184fe2000000120b */
[----:B------:R-:W2:Y:S01]  /*3fe0*/  LDC.64 R28, c[0x0][0x640] ;  /* 0x00019000ff1c7b82 */ /* 0x000ea20000000a00 */
[----:B0-----:R-:W-:Y:S01]  /*3ff0*/  SHF.R.U32.HI R2, RZ, R14, R11 ;  /* 0x0000000eff027219 */ /* 0x001fe2000001160b */
[----:B-1----:R-:W-:Y:S01]  /*4000*/  IMAD.MOV R20, RZ, RZ, -R20 ;  /* 0x000000ffff147224 */ /* 0x002fe200078e0a14 */
[----:B------:R-:W-:Y:S01]  /*4010*/  IADD3 R5, P0, RZ, -R41, RZ ;  /* 0x80000029ff057210 */ /* 0x000fe20007f1e0ff */
[----:B------:R-:W-:Y:S01]  /*4020*/  ULDC UR6, c[0x0][0x154] ;  /* 0x0000550000067ab9 */ /* 0x000fe20000000800 */
[----:B------:R-:W-:-:S03]  /*4030*/  IMAD.MOV.U32 R11, RZ, RZ, 0x1 ;  /* 0x00000001ff0b7424 */ /* 0x000fc600078e00ff */
[----:B------:R-:W0:Y:S01]  /*4040*/  LDC R10, c[0x0][0x618] ;  /* 0x00018600ff0a7b82 */ /* 0x000e220000000800 */
[----:B------:R-:W-:Y:S02]  /*4050*/  IMAD.X R3, RZ, RZ, ~R2, P0 ;  /* 0x000000ffff037224 */ /* 0x000fe400000e0e02 */
[----:B------:R-:W-:Y:S02]  /*4060*/  IMAD.MOV.U32 R2, RZ, RZ, R0 ;  /* 0x000000ffff027224 */ /* 0x000fe400078e0000 */
[-C--:B------:R-:W-:Y:S02]  /*4070*/  IMAD R4, R3, R18.reuse, RZ ;  /* 0x0000001203047224 */ /* 0x080fe400078e02ff */
[----:B------:R-:W-:Y:S01]  /*4080*/  IMAD.MOV.U32 R3, RZ, RZ, R9 ;  /* 0x000000ffff037224 */ /* 0x000fe200078e0009 */
[----:B------:R-:W1:Y:S01]  /*4090*/  LDC R24, c[0x0][0x608] ;  /* 0x00018200ff187b82 */ /* 0x000e620000000800 */
[----:B------:R-:W-:-:S04]  /*40a0*/  IMAD.WIDE.U32 R2, R5, R18, R2 ;  /* 0x0000001205027225 */ /* 0x000fc800078e0002 */
[----:B------:R-:W-:-:S03]  /*40b0*/  IMAD R5, R5, R19, R4 ;  /* 0x0000001305057224 */ /* 0x000fc600078e0204 */
[----:B------:R-:W3:Y:S01]  /*40c0*/  LDC R26, c[0x0][0x658] ;  /* 0x00019600ff1a7b82 */ /* 0x000ee20000000800 */
[----:B------:R-:W-:Y:S01]  /*40d0*/  IMAD R19, R22, R20, R17 ;  /* 0x0000001416137224 */ /* 0x000fe200078e0211 */
[----:B------:R-:W-:Y:S01]  /*40e0*/  I2FP.F32.U32 R4, R21 ;  /* 0x0000001500047245 */ /* 0x000fe20000201000 */
[----:B------:R-:W-:Y:S01]  /*40f0*/  IMAD.IADD R3, R3, 0x1, R5 ;  /* 0x0000000103037824 */ /* 0x000fe200078e0205 */
[----:B--2---:R-:W-:Y:S01]  /*4100*/  ISETP.NE.U32.AND P0, PT, R28, RZ, PT ;  /* 0x000000ff1c00720c */ /* 0x004fe20003f05070 */
[----:B------:R-:W-:Y:S02]  /*4110*/  IMAD.MOV.U32 R5, RZ, RZ, -0x1 ;  /* 0xffffffffff057424 */ /* 0x000fe400078e00ff */
[----:B------:R-:W-:Y:S01]  /*4120*/  FMUL R4, R4, UR6 ;  /* 0x0000000604047c20 */ /* 0x000fe20008400000 */
[----:B------:R-:W2:Y:S01]  /*4130*/  LDC R20, c[0x0][0x148] ;  /* 0x00005200ff147b82 */ /* 0x000ea20000000800 */
[-CC-:B0-----:R-:W-:Y:S02]  /*4140*/  SHF.R.U64 R14, R2, R10.reuse, R3.reuse ;  /* 0x0000000a020e7219 */ /* 0x181fe40000001203 */
[----:B------:R-:W-:Y:S01]  /*4150*/  ISETP.NE.AND.EX P0, PT, R29, RZ, PT, P0 ;  /* 0x000000ff1d00720c */ /* 0x000fe20003f05300 */
[----:B------:R0:W4:Y:S01]  /*4160*/  F2I.U32.TRUNC.NTZ R15, R4 ;  /* 0x00000004000f7305 */ /* 0x000122000020f000 */
[----:B------:R-:W-:-:S03]  /*4170*/  SHF.R.U32.HI R3, RZ, R10, R3 ;  /* 0x0000000aff037219 */ /* 0x000fc60000011603 */
[----:B------:R-:W0:Y:S01]  /*4180*/  LDC R17, c[0x0][0x600] ;  /* 0x00018000ff117b82 */ /* 0x000e220000000800 */
[-CC-:B-1----:R-:W-:Y:S02]  /*4190*/  SHF.R.U64 R12, R14, R24.reuse, R3.reuse ;  /* 0x000000180e0c7219 */ /* 0x182fe40000001203 */
[----:B------:R-:W-:-:S05]  /*41a0*/  SHF.R.U32.HI R3, RZ, R24, R3 ;  /* 0x00000018ff037219 */ /* 0x000fca0000011603 */
[----:B------:R-:W1:Y:S01]  /*41b0*/  LDC R22, c[0x0][0x648] ;  /* 0x00019200ff167b82 */ /* 0x000e620000000800 */
[-CC-:B---3--:R-:W-:Y:S02]  /*41c0*/  SHF.R.U64 R18, R12, R26.reuse, R3.reuse ;  /* 0x0000001a0c127219 */ /* 0x188fe40000001203 */
[-C--:B------:R-:W-:Y:S02]  /*41d0*/  SHF.L.U32 R5, R5, R26.reuse, RZ ;  /* 0x0000001a05057219 */ /* 0x080fe400000006ff */
[-C--:B------:R-:W-:Y:S01]  /*41e0*/  SHF.R.U32.HI R3, RZ, R26.reuse, R3 ;  /* 0x0000001aff037219 */ /* 0x080fe20000011603 */
[----:B------:R-:W-:Y:S01]  /*41f0*/  IMAD.MOV.U32 R2, RZ, RZ, R18 ;  /* 0x000000ffff027224 */ /* 0x000fe200078e0012 */
[----:B------:R-:W-:Y:S01]  /*4200*/  SHF.L.U32 R26, R11, R26, RZ ;  /* 0x0000001a0b1a7219 */ /* 0x000fe200000006ff */
[----:B------:R-:W3:Y:S01]  /*4210*/  LDC R25, c[0x0][0x638] ;  /* 0x00018e00ff197b82 */ /* 0x000ee20000000800 */
[----:B------:R-:W-:-:S07]  /*4220*/  LOP3.LUT R23, RZ, R5, RZ, 0x33, !PT ;  /* 0x00000005ff177212 */ /* 0x000fce00078e33ff */
[----:B------:R-:W0:Y:S01]  /*4230*/  LDC R27, c[0x0][0x610] ;  /* 0x00018400ff1b7b82 */ /* 0x000e220000000800 */
[----:B----4-:R-:W-:Y:S05]  /*4240*/  @!P0 BRA `(.L_x_68) ;  /* 0x0000000000288947 */ /* 0x010fea0003800000 */
[----:B------:R-:W4:Y:S02]  /*4250*/  LDC R11, c[0x0][0x64c] ;  /* 0x00019300ff0b7b82 */ /* 0x000f240000000800 */
[----:B----4-:R-:W-:-:S05]  /*4260*/  IADD3 R11, P0, R18, R11, RZ ;  /* 0x0000000b120b7210 */ /* 0x010fca0007f1e0ff */
[----:B------:R-:W-:-:S04]  /*4270*/  IMAD.X R13, RZ, RZ, R3, P0 ;  /* 0x000000ffff0d7224 */ /* 0x000fc800000e0603 */
[----:B------:R-:W-:-:S04]  /*4280*/  IMAD.WIDE.U32 R2, R13, R28, RZ ;  /* 0x0000001c0d027225 */ /* 0x000fc800078e00ff */
[----:B0-----:R-:W-:-:S04]  /*4290*/  IMAD.WIDE.U32 R4, P0, R11, R29, R2 ;  /* 0x0000001d0b047225 */ /* 0x001fc80007800002 */
[----:B------:R-:W-:-:S04]  /*42a0*/  IMAD.WIDE.U32 R2, R11, R28, RZ ;  /* 0x0000001c0b027225 */ /* 0x000fc800078e00ff */
[----:B------:R-:W-:Y:S01]  /*42b0*/  IMAD.X R11, RZ, RZ, RZ, P0 ;  /* 0x000000ffff0b7224 */ /* 0x000fe200000e06ff */
[----:B------:R-:W-:Y:S01]  /*42c0*/  IADD3 RZ, P0, R3, R4, RZ ;  /* 0x0000000403ff7210 */ /* 0x000fe20007f1e0ff */
[----:B------:R-:W-:-:S04]  /*42d0*/  IMAD.MOV.U32 R10, RZ, RZ, R5 ;  /* 0x000000ffff0a7224 */ /* 0x000fc800078e0005 */
[----:B------:R-:W-:-:S08]  /*42e0*/  IMAD.WIDE.U32.X R2, R13, R29, R10, P0 ;  /* 0x0000001d0d027225 */ /* 0x000fd000000e040a */
.L_x_68:
[----:B-1----:R-:W-:Y:S01]  /*42f0*/  SHF.R.U64 R2, R2, R22, R3 ;  /* 0x0000001602027219 */ /* 0x002fe20000001203 */
[----:B------:R-:W-:Y:S01]  /*4300*/  IMAD.MOV R15, RZ, RZ, -R15 ;  /* 0x000000ffff0f7224 */ /* 0x000fe200078e0a0f */
[----:B------:R-:W-:Y:S01]  /*4310*/  LOP3.LUT R5, R12, R23, RZ, 0xc0, !PT ;  /* 0x000000170c057212 */ /* 0x000fe200078ec0ff */
[----:B0-----:R-:W-:Y:S02]  /*4320*/  VIADD R11, R17, 0xffffffff ;  /* 0xffffffff110b7836 */ /* 0x001fe40000000000 */
[----:B------:R-:W-:Y:S02]  /*4330*/  IMAD.MOV R3, RZ, RZ, -R2 ;  /* 0x000000ffff037224 */ /* 0x000fe400078e0a02 */
[----:B--2---:R-:W-:Y:S02]  /*4340*/  @P3 IMAD R19, R20, R15, R21 ;  /* 0x0000000f14133224 */ /* 0x004fe400078e0215 */
[----:B------:R-:W-:Y:S01]  /*4350*/  IMAD R20, R26, R2, R5 ;  /* 0x000000021a147224 */ /* 0x000fe200078e0205 */
[----:B------:R-:W-:Y:S01]  /*4360*/  LOP3.LUT R5, R14, R11, RZ, 0xc0, !PT ;  /* 0x0000000b0e057212 */ /* 0x000fe200078ec0ff */
[----:B---3--:R-:W-:-:S02]  /*4370*/  IMAD R2, R3, R25, R18 ;  /* 0x0000001903027224 */ /* 0x008fc400078e0212 */
[----:B------:R-:W-:Y:S02]  /*4380*/  IMAD R20, R20, R27, R19 ;  /* 0x0000001b14147224 */ /* 0x000fe400078e0213 */
[----:B------:R-:W-:Y:S02]  /*4390*/  IMAD R5, R2, R17, R5 ;  /* 0x0000001102057224 */ /* 0x000fe400078e0205 */
[----:B------:R-:W-:-:S03]  /*43a0*/  IMAD.MOV.U32 R3, RZ, RZ, 0x1 ;  /* 0x00000001ff037424 */ /* 0x000fc600078e00ff */
[----:B------:R-:W-:Y:S02]  /*43b0*/  SEL R11, R5, R20, !P3 ;  /* 0x00000014050b7207 */ /* 0x000fe40005800000 */
[----:B------:R-:W-:-:S07]  /*43c0*/  SEL R20, R20, R5, !P3 ;  /* 0x0000000514147207 */ /* 0x000fce0005800000 */
.L_x_66:
[----:B------:R-:W-:Y:S01]  /*43d0*/  UIADD3 UR5, UR9, UR5, URZ ;  /* 0x0000000509057290 */ /* 0x000fe2000fffe03f */
[----:B------:R-:W-:-:S03]  /*43e0*/  LOP3.LUT P0, RZ, R3, 0xff, RZ, 0xc0, !PT ;  /* 0x000000ff03ff7812 */ /* 0x000fc6000780c0ff */
[----:B------:R-:W-:Y:S02]  /*43f0*/  USHF.R.U32.HI UR6, URZ, 0x2, UR5 ;  /* 0x000000023f067899 */ /* 0x000fe40008011605 */
[----:B------:R-:W-:Y:S02]  /*4400*/  UISETP.GT.U32.AND UP1, UPT, UR5, 0x3, UPT ;  /* 0x000000030500788c */ /* 0x000fe4000bf24070 */
[----:B------:R-:W-:Y:S02]  /*4410*/  ULOP3.LUT UR6, UR6, 0x1, URZ, 0xc0, !UPT ;  /* 0x0000000106067892 */ /* 0x000fe4000f8ec03f */
[----:B------:R-:W-:Y:S02]  /*4420*/  UISETP.LT.U32.AND UP1, UPT, UR9, 0x4, UP1 ;  /* 0x000000040900788c */ /* 0x000fe40008f21070 */
[----:B------:R-:W-:Y:S02]  /*4430*/  UISETP.NE.U32.AND UP0, UPT, UR6, 0x1, UPT ;  /* 0x000000010600788c */ /* 0x000fe4000bf05070 */
[----:B------:R-:W-:-:S02]  /*4440*/  USEL UR7, URZ, 0x1, !UP1 ;  /* 0x000000013f077887 */ /* 0x000fc4000c800000 */
[----:B------:R-:W-:Y:S02]  /*4450*/  UISETP.GT.U32.AND UP0, UPT, UR9, 0x3, !UP0 ;  /* 0x000000030900788c */ /* 0x000fe4000c704070 */
[----:B------:R-:W-:Y:S02]  /*4460*/  ULOP3.LUT UR5, UR5, 0x3, URZ, 0xc0, !UPT ;  /* 0x0000000305057892 */ /* 0x000fe4000f8ec03f */
[----:B------:R-:W-:-:S04]  /*4470*/  USEL UR6, URZ, 0x1, !UP0 ;  /* 0x000000013f067887 */ /* 0x000fc8000c000000 */
[----:B------:R-:W-:Y:S01]  /*4480*/  ULOP3.LUT UR4, UR6, UR4, UR7, 0x96, !UPT ;  /* 0x0000000406047292 */ /* 0x000fe2000f8e9607 */
[----:B------:R-:W-:Y:S11]  /*4490*/  @P0 BRA `(.L_x_69) ;  /* 0xffffffc800ac0947 */ /* 0x000ff6000383ffff */
[----:B------:R-:W-:Y:S05]  /*44a0*/  EXIT ;  /* 0x000000000000794d */ /* 0x000fea0003800000 */
.L_x_3:
[----:B0-----:R-:W-:Y:S01]  /*44b0*/  ULDC.64 UR4, c[0x0][0x650] ;  /* 0x0001940000047ab9 */ /* 0x001fe20000000a00 */
        /* <DEDUP_REMOVED lines=25> */
.L_x_71:
[--C-:B------:R-:W-:Y:S01]  /*4650*/  SHF.R.U64 R14, R12, R18, R13.reuse ;  /* 0x000000120c0e7219 */ /* 0x100fe2000000120d */
[----:B------:R-:W0:Y:S01]  /*4660*/  LDC R22, c[0x0][0x618] ;  /* 0x00018600ff167b82 */ /* 0x000e220000000800 */
[----:B------:R-:W-:Y:S01]  /*4670*/  I2FP.F32.U32 R10, R4 ;  /* 0x00000004000a7245 */ /* 0x000fe20000201000 */
[----:B------:R-:W-:Y:S01]  /*4680*/  ULDC UR4, c[0x0][0x150] ;  /* 0x0000540000047ab9 */ /* 0x000fe20000000800 */
[----:B------:R-:W-:Y:S01]  /*4690*/  SHF.R.U32.HI R5, RZ, R18, R13 ;  /* 0x00000012ff057219 */ /* 0x000fe2000001160d */
[----:B------:R-:W-:Y:S01]  /*46a0*/  IMAD.MOV.U32 R6, RZ, RZ, R0 ;  /* 0x000000ffff067224 */ /* 0x000fe200078e0000 */
[----:B------:R-:W-:Y:S01]  /*46b0*/  IADD3 R11, P0, RZ, -R14, RZ ;  /* 0x8000000eff0b7210 */ /* 0x000fe20007f1e0ff */
[----:B------:R-:W-:Y:S01]  /*46c0*/  FMUL R13, R10, UR4 ;  /* 0x000000040a0d7c20 */ /* 0x000fe20008400000 */
[----:B------:R-:W-:Y:S01]  /*46d0*/  IMAD.MOV.U32 R7, RZ, RZ, R9 ;  /* 0x000000ffff077224 */ /* 0x000fe200078e0009 */
[----:B------:R-:W1:Y:S01]  /*46e0*/  LDC.64 R24, c[0x0][0x640] ;  /* 0x00019000ff187b82 */ /* 0x000e620000000a00 */
[----:B------:R-:W-:Y:S01]  /*46f0*/  ULDC UR4, c[0x0][0x154] ;  /* 0x0000550000047ab9 */ /* 0x000fe20000000800 */
[----:B------:R-:W-:-:S02]  /*4700*/  IMAD.X R5, RZ, RZ, ~R5, P0 ;  /* 0x000000ffff057224 */ /* 0x000fc400000e0e05 */
[----:B------:R-:W2:Y:S01]  /*4710*/  F2I.U32.TRUNC.NTZ R13, R13 ;  /* 0x0000000d000d7305 */ /* 0x000ea2000020f000 */
[----:B------:R-:W-:-:S03]  /*4720*/  IMAD.WIDE.U32 R6, R11, R20, R6 ;  /* 0x000000140b067225 */ /* 0x000fc600078e0006 */
[----:B------:R-:W3:Y:S01]  /*4730*/  LDC R15, c[0x0][0x144] ;  /* 0x00005100ff0f7b82 */ /* 0x000ee20000000800 */
[----:B------:R-:W-:-:S04]  /*4740*/  IMAD R10, R5, R20, RZ ;  /* 0x00000014050a7224 */ /* 0x000fc800078e02ff */
[----:B------:R-:W-:Y:S02]  /*4750*/  IMAD R5, R11, R21, R10 ;  /* 0x000000150b057224 */ /* 0x000fe400078e020a */
[----:B------:R-:W-:Y:S01]  /*4760*/  IMAD.MOV.U32 R10, RZ, RZ, -0x1 ;  /* 0xffffffffff0a7424 */ /* 0x000fe200078e00ff */
[----:B------:R-:W4:Y:S01]  /*4770*/  LDC R18, c[0x0][0x608] ;  /* 0x00018200ff127b82 */ /* 0x000f220000000800 */
[----:B------:R-:W-:Y:S01]  /*4780*/  IMAD.IADD R5, R7, 0x1, R5 ;  /* 0x0000000107057824 */ /* 0x000fe200078e0205 */
[----:B------:R-:W-:-:S04]  /*4790*/  I2FP.F32.U32 R7, R3 ;  /* 0x0000000300077245 */ /* 0x000fc80000201000 */
[-C--:B0-----:R-:W-:Y:S01]  /*47a0*/  SHF.R.U64 R12, R6, R22.reuse, R5 ;  /* 0x00000016060c7219 */ /* 0x081fe20000001205 */
[----:B--2---:R-:W-:Y:S01]  /*47b0*/  IMAD.MOV R6, RZ, RZ, -R13 ;  /* 0x000000ffff067224 */ /* 0x004fe200078e0a0d */
[----:B------:R-:W0:Y:S01]  /*47c0*/  LDC R11, c[0x0][0x658] ;  /* 0x00019600ff0b7b82 */ /* 0x000e220000000800 */
[----:B-1----:R-:W-:Y:S01]  /*47d0*/  ISETP.NE.U32.AND P0, PT, R24, RZ, PT ;  /* 0x000000ff1800720c */ /* 0x002fe20003f05070 */
[----:B------:R-:W-:Y:S01]  /*47e0*/  FMUL R7, R7, UR4 ;  /* 0x0000000407077c20 */ /* 0x000fe20008400000 */
[----:B------:R-:W-:Y:S02]  /*47f0*/  SHF.R.U32.HI R5, RZ, R22, R5 ;  /* 0x00000016ff057219 */ /* 0x000fe40000011605 */
[----:B------:R-:W-:-:S03]  /*4800*/  ISETP.NE.AND.EX P0, PT, R25, RZ, PT, P0 ;  /* 0x000000ff1900720c */ /* 0x000fc60003f05300 */
[----:B------:R-:W1:Y:S01]  /*4810*/  LDC R20, c[0x0][0x148] ;  /* 0x00005200ff147b82 */ /* 0x000e620000000800 */
[----:B---3--:R-:W-:Y:S02]  /*4820*/  IMAD R21, R15, R6, R4 ;  /* 0x000000060f157224 */ /* 0x008fe400078e0204 */
[----:B------:R-:W-:-:S05]  /*4830*/  IMAD.MOV.U32 R6, RZ, RZ, 0x1 ;  /* 0x00000001ff067424 */ /* 0x000fca00078e00ff */
[----:B------:R-:W2:Y:S01]  /*4840*/  LDC R19, c[0x0][0x600] ;  /* 0x00018000ff137b82 */ /* 0x000ea20000000800 */
[-CC-:B----4-:R-:W-:Y:S02]  /*4850*/  SHF.R.U64 R15, R12, R18.reuse, R5.reuse ;  /* 0x000000120c0f7219 */ /* 0x190fe40000001205 */
[----:B------:R-:W-:Y:S02]  /*4860*/  SHF.R.U32.HI R4, RZ, R18, R5 ;  /* 0x00000012ff047219 */ /* 0x000fe40000011605 */
[----:B------:R3:W4:Y:S03]  /*4870*/  F2I.U32.TRUNC.NTZ R18, R7 ;  /* 0x0000000700127305 */ /* 0x000726000020f000 */
[----:B------:R-:W1:Y:S01]  /*4880*/  LDC R23, c[0x0][0x648] ;  /* 0x00019200ff177b82 */ /* 0x000e620000000800 */
[-C--:B0-----:R-:W-:Y:S02]  /*4890*/  SHF.R.U64 R17, R15, R11.reuse, R4 ;  /* 0x0000000b0f117219 */ /* 0x081fe40000001204 */
[----:B------:R-:W-:-:S02]  /*48a0*/  SHF.L.U32 R10, R10, R11, RZ ;  /* 0x0000000b0a0a7219 */ /* 0x000fc400000006ff */
[-C--:B------:R-:W-:Y:S01]  /*48b0*/  SHF.R.U32.HI R5, RZ, R11.reuse, R4 ;  /* 0x0000000bff057219 */ /* 0x080fe20000011604 */
[----:B------:R-:W-:Y:S01]  /*48c0*/  IMAD.MOV.U32 R4, RZ, RZ, R17 ;  /* 0x000000ffff047224 */ /* 0x000fe200078e0011 */
[----:B------:R-:W-:Y:S01]  /*48d0*/  SHF.L.U32 R22, R6, R11, RZ ;  /* 0x0000000b06167219 */ /* 0x000fe200000006ff */
[----:B------:R-:W0:Y:S01]  /*48e0*/  LDC R26, c[0x0][0x638] ;  /* 0x00018e00ff1a7b82 */ /* 0x000e220000000800 */
[----:B------:R-:W-:-:S07]  /*48f0*/  LOP3.LUT R28, RZ, R10, RZ, 0x33, !PT ;  /* 0x0000000aff1c7212 */ /* 0x000fce00078e33ff */
        /* <DEDUP_REMOVED lines=12> */
.L_x_72:
        /* <DEDUP_REMOVED lines=11> */
[----:B------:R-:W-:Y:S02]  /*4a70*/  IMAD.MOV.U32 R7, RZ, RZ, 0x1 ;  /* 0x00000001ff077424 */ /* 0x000fe400078e00ff */
[----:B------:R-:W-:Y:S01]  /*4a80*/  IMAD.MOV.U32 R6, RZ, RZ, R14 ;  /* 0x000000ffff067224 */ /* 0x000fe200078e000e */
[----:B------:R-:W-:Y:S02]  /*4a90*/  SEL R18, R3, R12, !P3 ;  /* 0x0000000c03127207 */ /* 0x000fe40005800000 */
[----:B------:R-:W-:-:S07]  /*4aa0*/  SEL R12, R12, R3, !P3 ;  /* 0x000000030c0c7207 */ /* 0x000fce0005800000 */
.L_x_70:
[----:B------:R-:W-:-:S08]  /*4ab0*/  NOP ;  /* 0x0000000000007918 */ /* 0x000fd00000000000 */
[----:B------:R-:W0:-:S00]  /*4ac0*/  USETMAXREG.DEALLOC.CTAPOOL 0x28 ;  /* 0x00000028000079c8 */ /* 0x000e0000080e0500 */
[----:B0-----:R-:W-:-:S13]  /*4ad0*/  ISETP.NE.AND P0, PT, R2, RZ, PT ;  /* 0x000000ff0200720c */ /* 0x001fda0003f05270 */
[----:B------:R-:W-:Y:S05]  /*4ae0*/  @P0 EXIT ;  /* 0x000000000000094d */ /* 0x000fea0003800000 */
[----:B------:R-:W-:Y:S01]  /*4af0*/  LOP3.LUT P0, RZ, R7, 0xff, RZ, 0xc0, !PT ;  /* 0x000000ff07ff7812 */ /* 0x000fe2000780c0ff */
[----:B------:R-:W-:Y:S02]  /*4b00*/  IMAD.MOV.U32 R11, RZ, RZ, 0x1 ;  /* 0x00000001ff0b7424 */ /* 0x000fe400078e00ff */
[----:B------:R-:W-:-:S10]  /*4b10*/  IMAD.MOV.U32 R10, RZ, RZ, RZ ;  /* 0x000000ffff0a7224 */ /* 0x000fd400078e00ff */
[----:B------:R-:W-:Y:S05]  /*4b20*/  @!P0 BRA `(.L_x_73) ;  /* 0x0000000c00688947 */ /* 0x000fea0003800000 */
[----:B------:R-:W0:Y:S01]  /*4b30*/  LDC R2, c[0x0][0x28c] ;  /* 0x0000a300ff027b82 */ /* 0x000e220000000800 */
[----:B------:R-:W-:Y:S01]  /*4b40*/  ULDC UR5, c[0x0][0x658] ;  /* 0x0001960000057ab9 */ /* 0x000fe20000000800 */
[----:B------:R-:W-:Y:S01]  /*4b50*/  UMOV UR7, 0xffffffff ;  /* 0xffffffff00077882 */ /* 0x000fe20000000000 */
[----:B------:R-:W-:Y:S01]  /*4b60*/  ULDC UR6, c[0x0][0xc] ;  /* 0x0000030000067ab9 */ /* 0x000fe20000000800 */
[----:B------:R-:W-:Y:S01]  /*4b70*/  USHF.L.U32 UR9, UR7, UR5, URZ ;  /* 0x0000000507097299 */ /* 0x000fe2000800063f */
[C---:B------:R-:W-:Y:S01]  /*4b80*/  LOP3.LUT P4, RZ, R16.reuse, 0x7f, RZ, 0xc0, !PT ;  /* 0x0000007f10ff7812 */ /* 0x040fe2000788c0ff */
[----:B------:R-:W-:Y:S01]  /*4b90*/  UMOV UR8, 0x1 ;  /* 0x0000000100087882 */ /* 0x000fe20000000000 */
[----:B------:R-:W-:Y:S01]  /*4ba0*/  ULDC UR7, c[0x0][0x10] ;  /* 0x0000040000077ab9 */ /* 0x000fe20000000800 */
[----:B------:R-:W-:Y:S01]  /*4bb0*/  LOP3.LUT P0, RZ, R16, 0x1f, RZ, 0xc0, !PT ;  /* 0x0000001f10ff7812 */ /* 0x000fe2000780c0ff */
[----:B------:R-:W-:Y:S01]  /*4bc0*/  UIMAD.WIDE.U32 UR6, UR6, UR7, URZ ;  /* 0x00000007060672a5 */ /* 0x000fe2000f8e003f */
[----:B------:R-:W-:Y:S01]  /*4bd0*/  BSSY B0, `(.L_x_73) ;  /* 0x00000cf000007945 */ /* 0x000fe20003800000 */
[----:B------:R-:W-:Y:S01]  /*4be0*/  USHF.L.U32 UR5, UR8, UR5, URZ ;  /* 0x0000000508057299 */ /* 0x000fe2000800063f */
[----:B------:R-:W-:Y:S01]  /*4bf0*/  IMAD.MOV.U32 R14, RZ, RZ, 0x1 ;  /* 0x00000001ff0e7424 */ /* 0x000fe200078e00ff */
[----:B------:R-:W-:Y:S01]  /*4c00*/  LOP3.LUT R17, R8, 0x2, RZ, 0xfc, !PT ;  /* 0x0000000208117812 */ /* 0x000fe200078efcff */
[----:B------:R-:W-:Y:S01]  /*4c10*/  ULDC UR8, c[0x0][0x14] ;  /* 0x0000050000087ab9 */ /* 0x000fe20000000800 */
[----:B------:R-:W-:Y:S01]  /*4c20*/  PLOP3.LUT P0, PT, P0, P4, PT, 0x8a, 0x0 ;  /* 0x000000000000781c */ /* 0x000fe20000709172 */
[----:B------:R-:W-:Y:S01]  /*4c30*/  UIMAD.WIDE.U32 UR30, UR6, UR8, URZ ;  /* 0x00000008061e72a5 */ /* 0x000fe2000f8e003f */
[----:B------:R-:W-:Y:S01]  /*4c40*/  IMAD.MOV.U32 R11, RZ, RZ, 0x1 ;  /* 0x00000001ff0b7424 */ /* 0x000fe200078e00ff */
[----:B------:R-:W-:Y:S01]  /*4c50*/  UIMAD UR7, UR7, UR8, URZ ;  /* 0x00000008070772a4 */ /* 0x000fe2000f8e023f */
[----:B------:R-:W-:Y:S01]  /*4c60*/  IMAD.MOV.U32 R10, RZ, RZ, RZ ;  /* 0x000000ffff0a7224 */ /* 0x000fe200078e00ff */
[----:B------:R-:W-:Y:S01]  /*4c70*/  ULDC UR4, c[0x0][0x600] ;  /* 0x0001800000047ab9 */ /* 0x000fe20000000800 */
[----:B------:R-:W-:-:S02]  /*4c80*/  ULOP3.LUT UR6, URZ, UR9, URZ, 0x33, !UPT ;  /* 0x000000093f067292 */ /* 0x000fc4000f8e333f */
[----:B------:R-:W-:Y:S01]  /*4c90*/  UIADD3 UR4, UR4, -0x1, URZ ;  /* 0xffffffff04047890 */ /* 0x000fe2000fffe03f */
[----:B0-----:R-:W-:Y:S01]  /*4ca0*/  VIADD R2, R2, 0xff ;  /* 0x000000ff02027836 */ /* 0x001fe20000000000 */
[----:B------:R-:W-:Y:S01]  /*4cb0*/  UIADD3 UR7, UR31, UR7, URZ ;  /* 0x000000071f077290 */ /* 0x000fe2000fffe03f */
[----:B------:R-:W-:-:S03]  /*4cc0*/  ULDC.64 UR38, c[0x0][0x198] ;  /* 0x0000660000267ab9 */ /* 0x000fc60000000a00 */
[----:B------:R-:W-:-:S04]  /*4cd0*/  SHF.R.S32.HI R3, RZ, 0x1f, R2 ;  /* 0x0000001fff037819 */ /* 0x000fc80000011402 */
[----:B------:R-:W-:-:S04]  /*4ce0*/  LEA.HI R3, R3, R2, RZ, 0x8 ;  /* 0x0000000203037211 */ /* 0x000fc800078f40ff */
[----:B------:R-:W-:-:S05]  /*4cf0*/  SHF.R.S32.HI R15, RZ, 0x8, R3 ;  /* 0x00000008ff0f7819 */ /* 0x000fca0000011403 */
[----:B------:R-:W-:-:S07]  /*4d00*/  VIADD R13, R15, 0x1 ;  /* 0x000000010f0d7836 */ /* 0x000fce0000000000 */
.L_x_85:
[----:B------:R-:W-:-:S03]  /*4d10*/  UMOV UR8, 0xffffffff ;  /* 0xffffffff00087882 */ /* 0x000fc60000000000 */
[----:B------:R-:W-:Y:S05]  /*4d20*/  BRA.DIV UR8, `(.L_x_74) ;  /* 0x0000000e08d87947 */ /* 0x000fea000b800000 */
[----:B------:R-:W-:-:S13]  /*4d30*/  ELECT P1, URZ, PT ;  /* 0x00000000003f782f */ /* 0x000fda0003820000 */
.L_x_96:
[----:B------:R-:W0:Y:S01]  /*4d40*/  LDC R2, c[0x0][0x28c] ;  /* 0x0000a300ff027b82 */ /* 0x000e220000000800 */
[----:B------:R-:W-:Y:S01]  /*4d50*/  BSSY B1, `(.L_x_75) ;  /* 0x0000043000017945 */ /* 0x000fe20003800000 */
[----:B0-----:R-:W-:-:S13]  /*4d60*/  ISETP.LT.OR P1, PT, R2, 0x1, !P1 ;  /* 0x000000010200780c */ /* 0x001fda0004f21670 */
[----:B------:R-:W-:Y:S05]  /*4d70*/  @P1 BRA `(.L_x_76) ;  /* 0x0000000400001947 */ /* 0x000fea0003800000 */
[----:B------:R-:W-:Y:S02]  /*4d80*/  IMAD R16, R12, 0xc0, RZ ;  /* 0x000000c00c107824 */ /* 0x000fe400078e02ff */
[----:B------:R-:W-:Y:S02]  /*4d90*/  IMAD.SHL.U32 R18, R18, 0x10, RZ ;  /* 0x0000001012127824 */ /* 0x000fe400078e00ff */
[----:B------:R-:W-:Y:S02]  /*4da0*/  IMAD.MOV.U32 R20, RZ, RZ, RZ ;  /* 0x000000ffff147224 */ /* 0x000fe400078e00ff */
[----:B------:R-:W-:Y:S02]  /*4db0*/  IMAD.MOV.U32 R2, RZ, RZ, R13 ;  /* 0x000000ffff027224 */ /* 0x000fe400078e000d */
[----:B------:R-:W-:Y:S02]  /*4dc0*/  IMAD.MOV.U32 R3, RZ, RZ, R11 ;  /* 0x000000ffff037224 */ /* 0x000fe400078e000b */
[----:B------:R-:W-:-:S07]  /*4dd0*/  IMAD.MOV.U32 R4, RZ, RZ, R10 ;  /* 0x000000ffff047224 */ /* 0x000fce00078e000a */
.L_x_80:
[----:B------:R-:W0:Y:S01]  /*4de0*/  S2R R12, SR_CgaCtaId ;  /* 0x00000000000c7919 */ /* 0x000e220000008800 */
[----:B------:R-:W-:Y:S01]  /*4df0*/  MOV R5, 0x400 ;  /* 0x0000040000057802 */ /* 0x000fe20000000f00 */
[----:B------:R-:W1:Y:S03]  /*4e00*/  @!P4 LDC R7, c[0x0][0x500] ;  /* 0x00014000ff07cb82 */ /* 0x000e660000000800 */
[----:B0-----:R-:W-:Y:S02]  /*4e10*/  LEA R19, R12, R5, 0x18 ;  /* 0x000000050c137211 */ /* 0x001fe400078ec0ff */
[----:B------:R-:W-:-:S03]  /*4e20*/  SHF.L.U32 R5, R3, 0x1f, RZ ;  /* 0x0000001f03057819 */ /* 0x000fc600000006ff */
[----:B------:R-:W-:-:S04]  /*4e30*/  IMAD R12, R4, 0x8, R19 ;  /* 0x00000008040c7824 */ /* 0x000fc800078e0213 */
[----:B------:R-:W0:Y:S02]  /*4e40*/  SYNCS.PHASECHK.TRANS64.TRYWAIT P1, [R12+URZ+0x20], R5 ;  /* 0x000020050c0075a7 */ /* 0x000e24000802017f */
[----:B01----:R-:W-:Y:S05]  /*4e50*/  @!P1 BRA `(.L_x_77) ;  /* 0x0000000c00ac9947 */ /* 0x003fea0003800000 */
.L_x_97:
[----:B0-----:R-:W-:Y:S01]  /*4e60*/  PRMT R5, R17, 0x9910, RZ ;  /* 0x0000991011057816 */ /* 0x001fe200000000ff */
[----:B------:R0:W-:Y:S03]  /*4e70*/  @!P4 SYNCS.ARRIVE.TRANS64 RZ, [R12+URZ], R7 ;  /* 0x000000070cffc9a7 */ /* 0x0001e6000800003f */
[----:B------:R-:W-:-:S13]  /*4e80*/  ISETP.NE.AND P1, PT, R5, 0x2, PT ;  /* 0x000000020500780c */ /* 0x000fda0003f25270 */
[----:B0-----:R-:W-:Y:S05]  /*4e90*/  @P1 BRA `(.L_x_78) ;  /* 0x0000000000041947 */ /* 0x001fea0003800000 */
[----:B------:R-:W-:Y:S01]  /*4ea0*/  BPT.TRAP 0x1 ;  /* 0x000000040000795c */ /* 0x000fe20000300000 */
.L_x_78:
[----:B------:R-:W-:Y:S05]  /*4eb0*/  @P0 BRA `(.L_x_79) ;  /* 0x0000000000040947 */ /* 0x000fea0003800000 */
[----:B------:R-:W-:Y:S01]  /*4ec0*/  BPT.TRAP 0x1 ;  /* 0x000000040000795c */ /* 0x000fe20000300000 */
.L_x_79:
[--C-:B------:R-:W-:Y:S01]  /*4ed0*/  IMAD R5, R4, 0xc000, R19.reuse ;  /* 0x0000c00004057824 */ /* 0x100fe200078e0213 */
[----:B------:R-:W-:Y:S01]  /*4ee0*/  R2UR UR34, R20 ;  /* 0x00000000142272ca */ /* 0x000fe200000e0000 */
[----:B------:R-:W-:Y:S01]  /*4ef0*/  IMAD R19, R4, 0x1000, R19 ;  /* 0x0000100004137824 */ /* 0x000fe200078e0213 */
[----:B------:R-:W-:Y:S01]  /*4f00*/  R2UR UR33, R12 ;  /* 0x000000000c2172ca */ /* 0x000fe200000e0000 */
[----:B------:R-:W-:Y:S01]  /*4f10*/  VIADD R2, R2, 0xffffffff ;  /* 0xffffffff02027836 */ /* 0x000fe20000000000 */
[----:B------:R-:W-:Y:S01]  /*4f20*/  R2UR UR24, R5 ;  /* 0x00000000051872ca */ /* 0x000fe200000e0000 */
[----:B------:R-:W-:Y:S01]  /*4f30*/  UIADD3 UR14, UP0, UR38, 0xf0, URZ ;  /* 0x000000f0260e7890 */ /* 0x000fe2000ff1e03f */
[----:B------:R-:W-:Y:S01]  /*4f40*/  R2UR UR8, R19 ;  /* 0x00000000130872ca */ /* 0x000fe200000e0000 */
[----:B------:R-:W-:Y:S01]  /*4f50*/  UIADD3 UR40, UP1, UR38, 0x1f0, URZ ;  /* 0x000001f026287890 */ /* 0x000fe2000ff3e03f */
[----:B------:R-:W-:Y:S01]  /*4f60*/  R2UR UR36, R6 ;  /* 0x00000000062472ca */ /* 0x000fe200000e0000 */
[----:B------:R-:W-:Y:S01]  /*4f70*/  UIADD3.X UR15, URZ, UR39, URZ, UP0, !UPT ;  /* 0x000000273f0f7290 */ /* 0x000fe200087fe43f */
[----:B------:R-:W-:Y:S01]  /*4f80*/  R2UR UR35, R16 ;  /* 0x00000000102372ca */ /* 0x000fe200000e0000 */
[----:B------:R-:W-:Y:S01]  /*4f90*/  UIADD3.X UR41, URZ, UR39, URZ, UP1, !UPT ;  /* 0x000000273f297290 */ /* 0x000fe20008ffe43f */
[----:B------:R-:W-:Y:S01]  /*4fa0*/  R2UR UR19, R18 ;  /* 0x00000000121372ca */ /* 0x000fe200000e0000 */
[----:B------:R-:W-:Y:S01]  /*4fb0*/  UIADD3 UR26, UR34, 0x80, URZ ;  /* 0x00000080221a7890 */ /* 0x000fe2000fffe03f */
[----:B------:R-:W-:Y:S01]  /*4fc0*/  ISETP.GT.AND P2, PT, R2, 0x1, PT ;  /* 0x000000010200780c */ /* 0x000fe20003f44270 */
[----:B------:R-:W-:Y:S01]  /*4fd0*/  VIADD R4, R4, 0x1 ;  /* 0x0000000104047836 */ /* 0x000fe20000000000 */
[----:B------:R-:W-:Y:S01]  /*4fe0*/  UMOV UR22, 0x0 ;  /* 0x0000000000167882 */ /* 0x000fe20000000000 */
[----:B------:R-:W-:Y:S01]  /*4ff0*/  UIADD3 UR32, UR24, 0x100, URZ ;  /* 0x0000010018207890 */ /* 0x000fe2000fffe03f */
[----:B------:R-:W-:Y:S01]  /*5000*/  VIADD R20, R20, 0x100 ;  /* 0x0000010014147836 */ /* 0x000fe20000000000 */
[----:B------:R-:W-:Y:S01]  /*5010*/  UIADD3 UR24, UR24, 0x6100, URZ ;  /* 0x0000610018187890 */ /* 0x000fe2000fffe03f */
[----:B------:R-:W-:Y:S01]  /*5020*/  ISETP.NE.AND P1, PT, R4, 0x4, PT ;  /* 0x000000040400780c */ /* 0x000fe20003f25270 */
[----:B------:R-:W-:-:S02]  /*5030*/  UIADD3 UR16, UR8, 0x30100, URZ ;  /* 0x0003010008107890 */ /* 0x000fc4000fffe03f */
[----:B------:R-:W-:Y:S01]  /*5040*/  UIADD3 UR8, UR8, 0x30900, URZ ;  /* 0x0003090008087890 */ /* 0x000fe2000fffe03f */
[----:B------:R-:W-:Y:S01]  /*5050*/  SEL R12, RZ, 0x1, P1 ;  /* 0x00000001ff0c7807 */ /* 0x000fe20000800000 */
[----:B------:R-:W-:Y:S01]  /*5060*/  UMOV UR23, 0x10000000 ;  /* 0x1000000000177882 */ /* 0x000fe20000000000 */
[----:B------:R-:W-:Y:S01]  /*5070*/  UMOV UR25, UR33 ;  /* 0x0000002100197c82 */ /* 0x000fe20008000000 */
[----:B------:R-:W-:Y:S01]  /*5080*/  UMOV UR28, UR36 ;  /* 0x00000024001c7c82 */ /* 0x000fe20008000000 */
[----:B------:R-:W-:Y:S01]  /*5090*/  UMOV UR27, UR35 ;  /* 0x00000023001b7c82 */ /* 0x000fe20008000000 */
[----:B------:R-:W-:Y:S01]  /*50a0*/  UMOV UR17, UR33 ;  /* 0x0000002100117c82 */ /* 0x000fe20008000000 */
[----:B------:R-:W-:Y:S01]  /*50b0*/  UMOV UR18, UR34 ;  /* 0x0000002200127c82 */ /* 0x000fe20008000000 */
[----:B------:R-:W-:Y:S01]  /*50c0*/  UMOV UR20, UR36 ;  /* 0x0000002400147c82 */ /* 0x000fe20008000000 */
[----:B------:R0:W-:Y:S01]  /*50d0*/  UTMALDG.3D [UR32], [UR14], desc[UR22] ;  /* 0x000016200e0075b4 */ /* 0x0001e20008011000 */
[----:B------:R-:W-:Y:S01]  /*50e0*/  UMOV UR9, UR33 ;  /* 0x0000002100097c82 */ /* 0x000fe20008000000 */
[----:B------:R-:W-:Y:S01]  /*50f0*/  UMOV UR11, UR19 ;  /* 0x00000013000b7c82 */ /* 0x000fe20008000000 */
[----:B------:R-:W-:Y:S01]  /*5100*/  UMOV UR12, UR36 ;  /* 0x00000024000c7c82 */ /* 0x000fe20008000000 */
[----:B------:R-:W-:Y:S01]  /*5110*/  UMOV UR10, UR26 ;  /* 0x0000001a000a7c82 */ /* 0x000fe20008000000 */
[----:B------:R-:W-:-:S02]  /*5120*/  LOP3.LUT R3, R3, R12, RZ, 0x3c, !PT ;  /* 0x0000000c03037212 */ /* 0x000fc400078e3cff */
[----:B------:R-:W-:Y:S01]  /*5130*/  SEL R4, R4, RZ, P1 ;  /* 0x000000ff04047207 */ /* 0x000fe20000800000 */
[----:B------:R0:W-:Y:S01]  /*5140*/  UTMALDG.3D [UR24], [UR14], desc[UR22] ;  /* 0x000016180e0075b4 */ /* 0x0001e20008011000 */
[----:B------:R0:W-:Y:S01]  /*5150*/  UTMALDG.3D [UR16], [UR40], desc[UR22] ;  /* 0x00001610280075b4 */ /* 0x0001e20008011000 */
[----:B------:R0:W-:Y:S02]  /*5160*/  UTMALDG.3D [UR8], [UR40], desc[UR22] ;  /* 0x00001608280075b4 */ /* 0x0001e40008011000 */
[----:B0-----:R-:W-:Y:S05]  /*5170*/  @P2 BRA `(.L_x_80) ;  /* 0xfffffffc00182947 */ /* 0x001fea000383ffff */
.L_x_76:
[----:B------:R-:W-:Y:S05]  /*5180*/  BSYNC B1 ;  /* 0x0000000000017941 */ /* 0x000fea0003800000 */
.L_x_75:
[----:B------:R-:W-:Y:S01]  /*5190*/  LOP3.LUT P2, RZ, R14, 0xff, RZ, 0xc0, !PT ;  /* 0x000000ff0eff7812 */ /* 0x000fe2000784c0ff */
[----:B------:R-:W-:Y:S01]  /*51a0*/  IMAD.IADD R10, R15, 0x1, R10 ;  /* 0x000000010f0a7824 */ /* 0x000fe200078e020a */
[----:B------:R-:W-:Y:S01]  /*51b0*/  IADD3 R0, P5, R0, UR30, RZ ;  /* 0x0000001e00007c10 */ /* 0x000fe2000ffbe0ff */
[----:B------:R-:W-:Y:S01]  /*51c0*/  ULDC.64 UR8, c[0x0][0x650] ;  /* 0x0001940000087ab9 */ /* 0x000fe20000000a00 */
[----:B------:R-:W-:Y:S01]  /*51d0*/  BSSY B1, `(.L_x_81) ;  /* 0x000006c000017945 */ /* 0x000fe20003800000 */
[----:B------:R-:W-:Y:S01]  /*51e0*/  IMAD.MOV.U32 R12, RZ, RZ, -0x1 ;  /* 0xffffffffff0c7424 */ /* 0x000fe200078e00ff */
[----:B------:R-:W-:Y:S01]  /*51f0*/  SHF.R.U32.HI R2, RZ, 0x2, R10 ;  /* 0x00000002ff027819 */ /* 0x000fe2000001160a */
[----:B------:R-:W-:Y:S01]  /*5200*/  IMAD.MOV.U32 R18, RZ, RZ, -0x1 ;  /* 0xffffffffff127424 */ /* 0x000fe200078e00ff */
[----:B------:R-:W-:Y:S01]  /*5210*/  ISETP.GT.U32.AND P1, PT, R10, 0x3, PT ;  /* 0x000000030a00780c */ /* 0x000fe20003f24070 */
[----:B------:R-:W-:Y:S01]  /*5220*/  IMAD.MOV.U32 R6, RZ, RZ, -0x1 ;  /* 0xffffffffff067424 */ /* 0x000fe200078e00ff */
[----:B------:R-:W-:-:S02]  /*5230*/  LOP3.LUT R2, R2, 0x1, RZ, 0xc0, !PT ;  /* 0x0000000102027812 */ /* 0x000fc400078ec0ff */
[----:B------:R-:W-:Y:S01]  /*5240*/  ISETP.LT.U32.AND P1, PT, R15, 0x4, P1 ;  /* 0x000000040f00780c */ /* 0x000fe20000f21070 */
[----:B------:R-:W0:Y:S01]  /*5250*/  @P2 S2R R4, SR_CgaCtaId ;  /* 0x0000000000042919 */ /* 0x000e220000008800 */
[----:B------:R-:W-:Y:S02]  /*5260*/  @P2 MOV R3, 0x400 ;  /* 0x0000040000032802 */ /* 0x000fe40000000f00 */
[----:B------:R-:W-:Y:S02]  /*5270*/  IADD3.X R9, R9, UR7, RZ, P5, !PT ;  /* 0x0000000709097c10 */ /* 0x000fe4000affe4ff */
[----:B------:R-:W-:Y:S02]  /*5280*/  ISETP.GE.U32.AND P5, PT, R0, UR8, PT ;  /* 0x0000000800007c0c */ /* 0x000fe4000bfa6070 */
[----:B------:R-:W-:Y:S02]  /*5290*/  LOP3.LUT R10, R10, 0x3, RZ, 0xc0, !PT ;  /* 0x000000030a0a7812 */ /* 0x000fe400078ec0ff */
[----:B------:R-:W-:-:S02]  /*52a0*/  PRMT R14, RZ, 0x7610, R14 ;  /* 0x00007610ff0e7816 */ /* 0x000fc4000000000e */
[----:B0-----:R-:W-:-:S04]  /*52b0*/  @P2 LEA R3, R4, R3, 0x18 ;  /* 0x0000000304032211 */ /* 0x001fc800078ec0ff */
[----:B------:R0:W-:Y:S01]  /*52c0*/  @P2 SYNCS.ARRIVE.TRANS64.A1T0 RZ, [R3+URZ+0x58], RZ ;  /* 0x000058ff03ff29a7 */ /* 0x0001e2000810003f */
[----:B------:R-:W-:Y:S02]  /*52d0*/  ISETP.NE.U32.AND P2, PT, R2, 0x1, PT ;  /* 0x000000010200780c */ /* 0x000fe40003f45070 */
[----:B------:R-:W-:Y:S02]  /*52e0*/  SEL R2, RZ, 0x1, !P1 ;  /* 0x00000001ff027807 */ /* 0x000fe40004800000 */
[----:B------:R-:W-:Y:S02]  /*52f0*/  ISETP.GE.U32.AND.EX P1, PT, R9, UR9, PT, P5 ;  /* 0x0000000909007c0c */ /* 0x000fe4000bf26150 */
[----:B------:R-:W-:-:S04]  /*5300*/  ISETP.GT.U32.AND P2, PT, R15, 0x3, !P2 ;  /* 0x000000030f00780c */ /* 0x000fc80005744070 */
[----:B0-----:R-:W-:-:S04]  /*5310*/  SEL R3, RZ, 0x1, !P2 ;  /* 0x00000001ff037807 */ /* 0x001fc80005000000 */
[--C-:B------:R-:W-:Y:S02]  /*5320*/  LOP3.LUT R11, R3, R11, R2.reuse, 0x96, !PT ;  /* 0x0000000b030b7212 */ /* 0x100fe400078e9602 */
[----:B------:R-:W-:Y:S01]  /*5330*/  PRMT R2, RZ, 0x7610, R2 ;  /* 0x00007610ff027816 */ /* 0x000fe20000000002 */
[----:B------:R-:W-:Y:S06]  /*5340*/  @P1 BRA `(.L_x_82) ;  /* 0x0000000400501947 */ /* 0x000fec0003800000 */
[----:B------:R-:W-:Y:S01]  /*5350*/  ULDC.64 UR8, c[0x0][0x628] ;  /* 0x00018a0000087ab9 */ /* 0x000fe20000000a00 */
[----:B------:R-:W0:Y:S01]  /*5360*/  S2R R16, SR_CTAID.X ;  /* 0x0000000000107919 */ /* 0x000e220000002500 */
[----:B------:R-:W-:Y:S01]  /*5370*/  ISETP.NE.U32.AND P1, PT, RZ, UR8, PT ;  /* 0x00000008ff007c0c */ /* 0x000fe2000bf25070 */
[----:B------:R-:W-:Y:S01]  /*5380*/  ULDC UR11, c[0x0][0x630] ;  /* 0x00018c00000b7ab9 */ /* 0x000fe20000000800 */
[----:B------:R-:W-:Y:S01]  /*5390*/  IMAD.MOV.U32 R2, RZ, RZ, R0 ;  /* 0x000000ffff027224 */ /* 0x000fe200078e0000 */
[----:B------:R-:W1:Y:S01]  /*53a0*/  S2R R12, SR_CTAID.Y ;  /* 0x00000000000c7919 */ /* 0x000e620000002600 */
[----:B------:R-:W-:Y:S01]  /*53b0*/  ISETP.NE.AND.EX P1, PT, RZ, UR9, PT, P1 ;  /* 0x00000009ff007c0c */ /* 0x000fe2000bf25310 */
[----:B------:R-:W-:-:S12]  /*53c0*/  IMAD.MOV.U32 R3, RZ, RZ, R9 ;  /* 0x000000ffff037224 */ /* 0x000fd800078e0009 */
[----:B------:R-:W-:Y:S05]  /*53d0*/  @!P1 BRA `(.L_x_83) ;  /* 0x0000000000289947 */ /* 0x000fea0003800000 */
[----:B------:R-:W-:Y:S02]  /*53e0*/  ULDC UR10, c[0x0][0x634] ;  /* 0x00018d00000a7ab9 */ /* 0x000fe40000000800 */
[----:B------:R-:W-:-:S05]  /*53f0*/  IADD3 R7, P1, R0, UR10, RZ ;  /* 0x0000000a00077c10 */ /* 0x000fca000ff3e0ff */
[----:B------:R-:W-:-:S04]  /*5400*/  IMAD.X R19, RZ, RZ, R9, P1 ;  /* 0x000000ffff137224 */ /* 0x000fc800008e0609 */
[----:B------:R-:W-:-:S04]  /*5410*/  IMAD.WIDE.U32 R4, R19, UR8, RZ ;  /* 0x0000000813047c25 */ /* 0x000fc8000f8e00ff */
[----:B------:R-:W-:-:S04]  /*5420*/  IMAD.WIDE.U32 R4, P1, R7, UR9, R4 ;  /* 0x0000000907047c25 */ /* 0x000fc8000f820004 */
[----:B------:R-:W-:-:S04]  /*5430*/  IMAD.WIDE.U32 R6, R7, UR8, RZ ;  /* 0x0000000807067c25 */ /* 0x000fc8000f8e00ff */
[----:B------:R-:W-:Y:S01]  /*5440*/  IMAD.X R3, RZ, RZ, RZ, P1 ;  /* 0x000000ffff037224 */ /* 0x000fe200008e06ff */
[----:B------:R-:W-:Y:S01]  /*5450*/  IADD3 RZ, P1, R7, R4, RZ ;  /* 0x0000000407ff7210 */ /* 0x000fe20007f3e0ff */
[----:B------:R-:W-:-:S04]  /*5460*/  IMAD.MOV.U32 R2, RZ, RZ, R5 ;  /* 0x000000ffff027224 */ /* 0x000fc800078e0005 */
[----:B------:R-:W-:-:S08]  /*5470*/  IMAD.WIDE.U32.X R2, R19, UR9, R2, P1 ;  /* 0x0000000913027c25 */ /* 0x000fd000088e0402 */
.L_x_83:
[--C-:B------:R-:W-:Y:S01]  /*5480*/  SHF.R.U64 R6, R2, UR11, R3.reuse ;  /* 0x0000000b02067c19 */ /* 0x100fe20008001203 */
[----:B------:R-:W-:Y:S01]  /*5490*/  ULDC.64 UR8, c[0x0][0x620] ;  /* 0x0001880000087ab9 */ /* 0x000fe20000000a00 */
[----:B------:R-:W-:Y:S01]  /*54a0*/  SHF.R.U32.HI R2, RZ, UR11, R3 ;  /* 0x0000000bff027c19 */ /* 0x000fe20008011603 */
[----:B------:R-:W-:Y:S01]  /*54b0*/  IMAD.MOV.U32 R3, RZ, RZ, R9 ;  /* 0x000000ffff037224 */ /* 0x000fe200078e0009 */
[----:B------:R-:W-:Y:S01]  /*54c0*/  IADD3 R5, P1, RZ, -R6, RZ ;  /* 0x80000006ff057210 */ /* 0x000fe20007f3e0ff */
[----:B------:R-:W2:Y:S01]  /*54d0*/  LDC R25, c[0x0][0x144] ;  /* 0x00005100ff197b82 */ /* 0x000ea20000000800 */
[----:B0-----:R-:W-:Y:S01]  /*54e0*/  I2FP.F32.U32 R7, R16 ;  /* 0x0000001000077245 */ /* 0x001fe20000201000 */
[----:B------:R-:W-:Y:S01]  /*54f0*/  ULDC.64 UR12, c[0x0][0x640] ;  /* 0x00019000000c7ab9 */ /* 0x000fe20000000a00 */
[----:B------:R-:W-:Y:S01]  /*5500*/  ULDC UR10, c[0x0][0x608] ;  /* 0x00018200000a7ab9 */ /* 0x000fe20000000800 */
[----:B------:R-:W-:Y:S01]  /*5510*/  IMAD.X R2, RZ, RZ, ~R2, P1 ;  /* 0x000000ffff027224 */ /* 0x000fe200008e0e02 */
[----:B------:R-:W-:-:S03]  /*5520*/  ISETP.NE.U32.AND P1, PT, RZ, UR12, PT ;  /* 0x0000000cff007c0c */ /* 0x000fc6000bf25070 */
[----:B------:R-:W-:Y:S01]  /*5530*/  IMAD R4, R2, UR8, RZ ;  /* 0x0000000802047c24 */ /* 0x000fe2000f8e02ff */
[----:B------:R-:W0:Y:S01]  /*5540*/  LDC R19, c[0x0][0x148] ;  /* 0x00005200ff137b82 */ /* 0x000e220000000800 */
[----:B------:R-:W-:Y:S01]  /*5550*/  IMAD.MOV.U32 R2, RZ, RZ, R0 ;  /* 0x000000ffff027224 */ /* 0x000fe200078e0000 */
[----:B------:R-:W-:-:S03]  /*5560*/  ISETP.NE.AND.EX P1, PT, RZ, UR13, PT, P1 ;  /* 0x0000000dff007c0c */ /* 0x000fc6000bf25310 */
[----:B------:R-:W-:Y:S01]  /*5570*/  IMAD.WIDE.U32 R2, R5, UR8, R2 ;  /* 0x0000000805027c25 */ /* 0x000fe2000f8e0002 */
[----:B------:R-:W-:-:S03]  /*5580*/  ULDC UR8, c[0x0][0x150] ;  /* 0x0000540000087ab9 */ /* 0x000fc60000000800 */
[----:B------:R-:W-:Y:S02]  /*5590*/  IMAD R5, R5, UR9, R4 ;  /* 0x0000000905057c24 */ /* 0x000fe4000f8e0204 */
[----:B------:R-:W-:Y:S01]  /*55a0*/  FMUL R4, R7, UR8 ;  /* 0x0000000807047c20 */ /* 0x000fe20008400000 */
[----:B------:R-:W-:Y:S01]  /*55b0*/  ULDC UR8, c[0x0][0x618] ;  /* 0x0001860000087ab9 */ /* 0x000fe20000000800 */
[----:B------:R-:W-:Y:S01]  /*55c0*/  ULDC UR9, c[0x0][0x154] ;  /* 0x0000550000097ab9 */ /* 0x000fe20000000800 */
[----:B------:R-:W-:-:S03]  /*55d0*/  IMAD.IADD R3, R3, 0x1, R5 ;  /* 0x0000000103037824 */ /* 0x000fc600078e0205 */
[----:B------:R-:W3:Y:S02]  /*55e0*/  F2I.U32.TRUNC.NTZ R4, R4 ;  /* 0x0000000400047305 */ /* 0x000ee4000020f000 */
[----:B------:R-:W-:Y:S02]  /*55f0*/  SHF.R.U64 R7, R2, UR8, R3 ;  /* 0x0000000802077c19 */ /* 0x000fe40008001203 */
[----:B-1----:R-:W-:-:S05]  /*5600*/  I2FP.F32.U32 R2, R12 ;  /* 0x0000000c00027245 */ /* 0x002fca0000201000 */
[----:B------:R-:W-:Y:S01]  /*5610*/  FMUL R21, R2, UR9 ;  /* 0x0000000902157c20 */ /* 0x000fe20008400000 */
[----:B------:R-:W-:Y:S01]  /*5620*/  SHF.R.U32.HI R2, RZ, UR8, R3 ;  /* 0x00000008ff027c19 */ /* 0x000fe20008011603 */
[----:B------:R-:W-:-:S03]  /*5630*/  ULDC UR8, c[0x0][0x658] ;  /* 0x0001960000087ab9 */ /* 0x000fc60000000800 */
[--C-:B------:R-:W-:Y:S01]  /*5640*/  SHF.R.U64 R20, R7, UR10, R2.reuse ;  /* 0x0000000a07147c19 */ /* 0x100fe20008001202 */
[----:B------:R-:W1:Y:S01]  /*5650*/  F2I.U32.TRUNC.NTZ R21, R21 ;  /* 0x0000001500157305 */ /* 0x000e62000020f000 */
[----:B------:R-:W-:Y:S01]  /*5660*/  SHF.R.U32.HI R3, RZ, UR10, R2 ;  /* 0x0000000aff037c19 */ /* 0x000fe20008011602 */
[----:B---3--:R-:W-:-:S03]  /*5670*/  IMAD.MOV R4, RZ, RZ, -R4 ;  /* 0x000000ffff047224 */ /* 0x008fc600078e0a04 */
[--C-:B------:R-:W-:Y:S01]  /*5680*/  SHF.R.U64 R18, R20, UR8, R3.reuse ;  /* 0x0000000814127c19 */ /* 0x100fe20008001203 */
[----:B--2---:R-:W-:Y:S01]  /*5690*/  IMAD R16, R25, R4, R16 ;  /* 0x0000000419107224 */ /* 0x004fe200078e0210 */
[----:B------:R-:W-:-:S03]  /*56a0*/  SHF.R.U32.HI R23, RZ, UR8, R3 ;  /* 0x00000008ff177c19 */ /* 0x000fc60008011603 */
[----:B------:R-:W-:Y:S02]  /*56b0*/  IMAD.MOV.U32 R2, RZ, RZ, R18 ;  /* 0x000000ffff027224 */ /* 0x000fe400078e0012 */
[----:B------:R-:W-:Y:S01]  /*56c0*/  IMAD.MOV.U32 R3, RZ, RZ, R23 ;  /* 0x000000ffff037224 */ /* 0x000fe200078e0017 */
[----:B------:R-:W-:Y:S06]  /*56d0*/  @!P1 BRA `(.L_x_84) ;  /* 0x0000000000289947 */ /* 0x000fec0003800000 */
[----:B------:R-:W-:Y:S02]  /*56e0*/  ULDC UR8, c[0x0][0x64c] ;  /* 0x0001930000087ab9 */ /* 0x000fe40000000800 */
[----:B------:R-:W-:-:S05]  /*56f0*/  IADD3 R3, P1, R18, UR8, RZ ;  /* 0x0000000812037c10 */ /* 0x000fca000ff3e0ff */
[----:B------:R-:W-:-:S04]  /*5700*/  IMAD.X R23, RZ, RZ, R23, P1 ;  /* 0x000000ffff177224 */ /* 0x000fc800008e0617 */
[----:B------:R-:W-:-:S04]  /*5710*/  IMAD.WIDE.U32 R4, R23, UR12, RZ ;  /* 0x0000000c17047c25 */ /* 0x000fc8000f8e00ff */
[----:B------:R-:W-:-:S04]  /*5720*/  IMAD.WIDE.U32 R4, P1, R3, UR13, R4 ;  /* 0x0000000d03047c25 */ /* 0x000fc8000f820004 */
[----:B------:R-:W-:-:S04]  /*5730*/  IMAD.WIDE.U32 R2, R3, UR12, RZ ;  /* 0x0000000c03027c25 */ /* 0x000fc8000f8e00ff */
[----:B------:R-:W-:Y:S01]  /*5740*/  IMAD.MOV.U32 R2, RZ, RZ, R5 ;  /* 0x000000ffff027224 */ /* 0x000fe200078e0005 */
[----:B------:R-:W-:Y:S01]  /*5750*/  IADD3 RZ, P2, R3, R4, RZ ;  /* 0x0000000403ff7210 */ /* 0x000fe20007f5e0ff */
[----:B------:R-:W-:-:S04]  /*5760*/  IMAD.X R3, RZ, RZ, RZ, P1 ;  /* 0x000000ffff037224 */ /* 0x000fc800008e06ff */
[----:B------:R-:W-:-:S08]  /*5770*/  IMAD.WIDE.U32.X R2, R23, UR13, R2, P2 ;  /* 0x0000000d17027c25 */ /* 0x000fd000090e0402 */
.L_x_84:
[----:B------:R-:W-:Y:S01]  /*5780*/  ULDC UR8, c[0x0][0x648] ;  /* 0x0001920000087ab9 */ /* 0x000fe20000000800 */
[----:B------:R-:W-:Y:S01]  /*5790*/  LOP3.LUT R20, R20, UR6, RZ, 0xc0, !PT ;  /* 0x0000000614147c12 */ /* 0x000fe2000f8ec0ff */
[----:B-1----:R-:W-:Y:S01]  /*57a0*/  IMAD.MOV R21, RZ, RZ, -R21 ;  /* 0x000000ffff157224 */ /* 0x002fe200078e0a15 */
[----:B------:R-:W-:Y:S01]  /*57b0*/  SHF.R.U64 R3, R2, UR8, R3 ;  /* 0x0000000802037c19 */ /* 0x000fe20008001203 */
[----:B------:R-:W-:Y:S01]  /*57c0*/  ULDC UR8, c[0x0][0x638] ;  /* 0x00018e0000087ab9 */ /* 0x000fe20000000800 */
[----:B------:R-:W-:Y:S01]  /*57d0*/  LOP3.LUT R7, R7, UR4, RZ, 0xc0, !PT ;  /* 0x0000000407077c12 */ /* 0x000fe2000f8ec0ff */
[----:B0-----:R-:W-:Y:S01]  /*57e0*/  @P3 IMAD R16, R19, R21, R12 ;  /* 0x0000001513103224 */ /* 0x001fe200078e020c */
[----:B------:R-:W-:Y:S01]  /*57f0*/  ULDC UR9, c[0x0][0x610] ;  /* 0x0001840000097ab9 */ /* 0x000fe20000000800 */
[----:B------:R-:W-:Y:S02]  /*5800*/  IMAD.MOV R5, RZ, RZ, -R3 ;  /* 0x000000ffff057224 */ /* 0x000fe400078e0a03 */
[----:B------:R-:W-:-:S02]  /*5810*/  IMAD R3, R3, UR5, R20 ;  /* 0x0000000503037c24 */ /* 0x000fc4000f8e0214 */
[----:B------:R-:W-:Y:S01]  /*5820*/  IMAD R18, R5, UR8, R18 ;  /* 0x0000000805127c24 */ /* 0x000fe2000f8e0212 */
[----:B------:R-:W-:Y:S01]  /*5830*/  ULDC UR8, c[0x0][0x600] ;  /* 0x0001800000087ab9 */ /* 0x000fe20000000800 */
[----:B------:R-:W-:Y:S02]  /*5840*/  IMAD R16, R3, UR9, R16 ;  /* 0x0000000903107c24 */ /* 0x000fe4000f8e0210 */
[----:B------:R-:W-:Y:S02]  /*5850*/  IMAD R3, R18, UR8, R7 ;  /* 0x0000000812037c24 */ /* 0x000fe4000f8e0207 */
[----:B------:R-:W-:-:S03]  /*5860*/  IMAD.MOV.U32 R2, RZ, RZ, 0x1 ;  /* 0x00000001ff027424 */ /* 0x000fc600078e00ff */
[----:B------:R-:W-:Y:S02]  /*5870*/  SEL R18, R3, R16, !P3 ;  /* 0x0000001003127207 */ /* 0x000fe40005800000 */
[----:B------:R-:W-:-:S07]  /*5880*/  SEL R12, R16, R3, !P3 ;  /* 0x00000003100c7207 */ /* 0x000fce0005800000 */
.L_x_82:
[----:B------:R-:W-:Y:S05]  /*5890*/  BSYNC B1 ;  /* 0x0000000000017941 */ /* 0x000fea0003800000 */
.L_x_81:
[----:B------:R-:W-:-:S13]  /*58a0*/  LOP3.LUT P1, RZ, R2, 0xff, RZ, 0xc0, !PT ;  /* 0x000000ff02ff7812 */ /* 0x000fda000782c0ff */
[----:B------:R-:W-:Y:S05]  /*58b0*/  @P1 BRA `(.L_x_85) ;  /* 0xfffffff400141947 */ /* 0x000fea000383ffff */
[----:B------:R-:W-:Y:S05]  /*58c0*/  BSYNC B0 ;  /* 0x0000000000007941 */ /* 0x000fea0003800000 */
.L_x_73:
[----:B------:R-:W-:-:S03]  /*58d0*/  UMOV UR8, 0xffffffff ;  /* 0xffffffff00087882 */ /* 0x000fc60000000000 */
[----:B------:R-:W-:Y:S05]  /*58e0*/  BRA.DIV UR8, `(.L_x_86) ;  /* 0x00000006081c7947 */ /* 0x000fea000b800000 */
[----:B------:R-:W-:-:S13]  /*58f0*/  ELECT P0, URZ, PT ;  /* 0x00000000003f782f */ /* 0x000fda0003800000 */
.L_x_100:
[----:B------:R-:W-:Y:S04]  /*5900*/  BSSY B0, `(.L_x_87) ;  /* 0x000002b000007945 */ /* 0x000fe80003800000 */
[----:B------:R-:W-:Y:S05]  /*5910*/  @!P0 BRA `(.L_x_88) ;  /* 0x0000000000a48947 */ /* 0x000fea0003800000 */
[----:B------:R-:W-:-:S04]  /*5920*/  LOP3.LUT R8, R8, 0x2, RZ, 0xfc, !PT ;  /* 0x0000000208087812 */ /* 0x000fc800078efcff */
[----:B------:R-:W-:-:S13]  /*5930*/  ISETP.NE.AND P0, PT, R8, 0x3, PT ;  /* 0x000000030800780c */ /* 0x000fda0003f05270 */
[----:B------:R-:W-:Y:S05]  /*5940*/  @!P0 BRA `(.L_x_89) ;  /* 0x0000000000048947 */ /* 0x000fea0003800000 */
[----:B------:R-:W-:Y:S01]  /*5950*/  BPT.TRAP 0x1 ;  /* 0x000000040000795c */ /* 0x000fe20000300000 */
.L_x_89:
[----:B------:R-:W0:Y:S01]  /*5960*/  S2R R3, SR_CgaCtaId ;  /* 0x0000000000037919 */ /* 0x000e220000008800 */
[----:B------:R-:W-:Y:S02]  /*5970*/  MOV R0, 0x400 ;  /* 0x0000040000007802 */ /* 0x000fe40000000f00 */
[----:B------:R-:W-:Y:S02]  /*5980*/  SHF.L.U32 R2, R11, 0x1f, RZ ;  /* 0x0000001f0b027819 */ /* 0x000fe400000006ff */
[----:B0-----:R-:W-:-:S05]  /*5990*/  LEA R3, R3, R0, 0x18 ;  /* 0x0000000003037211 */ /* 0x001fca00078ec0ff */
[----:B------:R-:W-:-:S04]  /*59a0*/  VIADD R3, R3, 0x20 ;  /* 0x0000002003037836 */ /* 0x000fc80000000000 */
[C---:B------:R-:W-:Y:S02]  /*59b0*/  IMAD R5, R10.reuse, 0x8, R3 ;  /* 0x000000080a057824 */ /* 0x040fe400078e0203 */
[----:B------:R-:W-:Y:S02]  /*59c0*/  VIADD R10, R10, 0x1 ;  /* 0x000000010a0a7836 */ /* 0x000fe40000000000 */
[----:B------:R-:W0:Y:S03]  /*59d0*/  SYNCS.PHASECHK.TRANS64.TRYWAIT P0, [R5+URZ], R2 ;  /* 0x00000002050075a7 */ /* 0x000e26000800017f */
[----:B------:R-:W-:-:S04]  /*59e0*/  ISETP.NE.AND P1, PT, R10, 0x4, PT ;  /* 0x000000040a00780c */ /* 0x000fc80003f25270 */
[----:B------:R-:W-:Y:S02]  /*59f0*/  SEL R0, RZ, 0x1, P1 ;  /* 0x00000001ff007807 */ /* 0x000fe40000800000 */
[----:B------:R-:W-:Y:S02]  /*5a00*/  SEL R10, R10, RZ, P1 ;  /* 0x000000ff0a0a7207 */ /* 0x000fe40000800000 */
[----:B------:R-:W-:-:S03]  /*5a10*/  LOP3.LUT R11, R11, R0, RZ, 0x3c, !PT ;  /* 0x000000000b0b7212 */ /* 0x000fc600078e3cff */
[----:B------:R-:W-:Y:S01]  /*5a20*/  IMAD R7, R10, 0x8, R3 ;  /* 0x000000080a077824 */ /* 0x000fe200078e0203 */
[----:B------:R-:W-:Y:S01]  /*5a30*/  SHF.L.U32 R4, R11, 0x1f, RZ ;  /* 0x0000001f0b047819 */ /* 0x000fe200000006ff */
[----:B0-----:R-:W-:Y:S06]  /*5a40*/  @!P0 BRA `(.L_x_90) ;  /* 0x0000000000e88947 */ /* 0x001fec0003800000 */
.L_x_101:
[----:B------:R-:W1:Y:S01]  /*5a50*/  SYNCS.PHASECHK.TRANS64.TRYWAIT P0, [R7+URZ], R4 ;  /* 0x00000004070075a7 */ /* 0x000e62000800017f */
[----:B------:R-:W-:-:S05]  /*5a60*/  VIADD R0, R10, 0x1 ;  /* 0x000000010a007836 */ /* 0x000fca0000000000 */
[----:B------:R-:W-:-:S04]  /*5a70*/  ISETP.NE.AND P1, PT, R0, 0x4, PT ;  /* 0x000000040000780c */ /* 0x000fc80003f25270 */
[----:B0-----:R-:W-:Y:S02]  /*5a80*/  SEL R2, RZ, 0x1, P1 ;  /* 0x00000001ff027807 */ /* 0x001fe40000800000 */
[----:B------:R-:W-:Y:S02]  /*5a90*/  SEL R0, R0, RZ, P1 ;  /* 0x000000ff00007207 */ /* 0x000fe40000800000 */
[----:B------:R-:W-:-:S03]  /*5aa0*/  LOP3.LUT R11, R11, R2, RZ, 0x3c, !PT ;  /* 0x000000020b0b7212 */ /* 0x000fc600078e3cff */
[----:B------:R-:W-:Y:S01]  /*5ab0*/  IMAD R6, R0, 0x8, R3 ;  /* 0x0000000800067824 */ /* 0x000fe200078e0203 */
[----:B------:R-:W-:Y:S01]  /*5ac0*/  SHF.L.U32 R5, R11, 0x1f, RZ ;  /* 0x0000001f0b057819 */ /* 0x000fe200000006ff */
[----:B-1----:R-:W-:Y:S06]  /*5ad0*/  @!P0 BRA `(.L_x_91) ;  /* 0x0000000000d88947 */ /* 0x002fec0003800000 */
.L_x_102:
[----:B------:R-:W1:Y:S01]  /*5ae0*/  SYNCS.PHASECHK.TRANS64.TRYWAIT P0, [R6+URZ], R5 ;  /* 0x00000005060075a7 */ /* 0x000e62000800017f */
[----:B------:R-:W-:-:S05]  /*5af0*/  VIADD R0, R0, 0x1 ;  /* 0x0000000100007836 */ /* 0x000fca0000000000 */
[----:B------:R-:W-:-:S04]  /*5b00*/  ISETP.NE.AND P1, PT, R0, 0x4, PT ;  /* 0x000000040000780c */ /* 0x000fc80003f25270 */
[----:B------:R-:W-:Y:S02]  /*5b10*/  SEL R2, RZ, 0x1, P1 ;  /* 0x00000001ff027807 */ /* 0x000fe40000800000 */
[----:B------:R-:W-:Y:S02]  /*5b20*/  SEL R0, R0, RZ, P1 ;  /* 0x000000ff00007207 */ /* 0x000fe40000800000 */
[----:B------:R-:W-:Y:S01]  /*5b30*/  LOP3.LUT R2, R11, R2, RZ, 0x3c, !PT ;  /* 0x000000020b027212 */ /* 0x000fe200078e3cff */
[----:B-1----:R-:W-:Y:S06]  /*5b40*/  @!P0 BRA `(.L_x_92) ;  /* 0x0000000000d08947 */ /* 0x002fec0003800000 */
.L_x_103:
[----:B------:R-:W-:Y:S01]  /*5b50*/  IMAD R3, R0, 0x8, R3 ;  /* 0x0000000800037824 */ /* 0x000fe200078e0203 */
[----:B------:R-:W-:-:S07]  /*5b60*/  SHF.L.U32 R0, R2, 0x1f, RZ ;  /* 0x0000001f02007819 */ /* 0x000fce00000006ff */
.L_x_93:
[----:B--2---:R2:W3:Y:S02]  /*5b70*/  SYNCS.PHASECHK.TRANS64.TRYWAIT P0, [R3+URZ], R0 ;  /* 0x00000000030075a7 */ /* 0x0044e4000800017f */
[----:B---3--:R-:W-:Y:S05]  /*5b80*/  @!P0 NANOSLEEP.SYNCS 0x989680 ;  /* 0x009896800000895d */ /* 0x008fea0003900000 */
[----:B------:R-:W3:Y:S02]  /*5b90*/  @!P0 SYNCS.PHASECHK.TRANS64 P0, [R3+URZ], R0 ;  /* 0x00000000030085a7 */ /* 0x000ee4000800007f */
[----:B---3--:R-:W-:Y:S05]  /*5ba0*/  @!P0 BRA `(.L_x_93) ;  /* 0xfffffffc00f08947 */ /* 0x008fea000383ffff */
.L_x_88:
[----:B------:R-:W-:Y:S05]  /*5bb0*/  BSYNC B0 ;  /* 0x0000000000007941 */ /* 0x000fea0003800000 */
.L_x_87:
[----:B------:R-:W-:Y:S05]  /*5bc0*/  EXIT ;  /* 0x000000000000794d */ /* 0x000fea0003800000 */
.L_x_17:
[----:B-1----:R-:W-:-:S04]  /*5bd0*/  IMAD.U32 R3, RZ, RZ, UR6 ;  /* 0x00000006ff037e24 */ /* 0x002fc8000f8e00ff */
[----:B------:R1:W4:Y:S03]  /*5be0*/  SYNCS.PHASECHK.TRANS64.TRYWAIT P0, [R3+URZ], R2 ;  /* 0x00000002030075a7 */ /* 0x000326000800017f */
[----:B----4-:R-:W-:Y:S05]  /*5bf0*/  @!P0 NANOSLEEP.SYNCS 0x989680 ;  /* 0x009896800000895d */ /* 0x010fea0003900000 */
[----:B------:R-:W4:Y:S02]  /*5c00*/  @!P0 SYNCS.PHASECHK.TRANS64 P0, [R3+URZ], R2 ;  /* 0x00000002030085a7 */ /* 0x000f24000800007f */
[----:B----4-:R-:W-:Y:S05]  /*5c10*/  @!P0 BRA `(.L_x_17) ;  /* 0xfffffffc00ec8947 */ /* 0x010fea000383ffff */
[----:B------:R-:W-:Y:S05]  /*5c20*/  BRA `(.L_x_16) ;  /* 0xffffffb400987947 */ /* 0x000fea000383ffff */
.L_x_23:
[----:B-1----:R-:W-:-:S04]  /*5c30*/  IMAD.U32 R4, RZ, RZ, UR14 ;  /* 0x0000000eff047e24 */ /* 0x002fc8000f8e00ff */
[----:B------:R1:W4:Y:S03]  /*5c40*/  SYNCS.PHASECHK.TRANS64.TRYWAIT P0, [R4+URZ], R3 ;  /* 0x00000003040075a7 */ /* 0x000326000800017f */
[----:B----4-:R-:W-:Y:S05]  /*5c50*/  @!P0 NANOSLEEP.SYNCS 0x989680 ;  /* 0x009896800000895d */ /* 0x010fea0003900000 */
[----:B------:R-:W4:Y:S02]  /*5c60*/  @!P0 SYNCS.PHASECHK.TRANS64 P0, [R4+URZ], R3 ;  /* 0x00000003040085a7 */ /* 0x000f24000800007f */
[----:B----4-:R-:W-:Y:S05]  /*5c70*/  @!P0 BRA `(.L_x_23) ;  /* 0xfffffffc00ec8947 */ /* 0x010fea000383ffff */
[----:B------:R-:W-:Y:S05]  /*5c80*/  BRA `(.L_x_22) ;  /* 0xffffffbc00c07947 */ /* 0x000fea000383ffff */
.L_x_74:
[----:B------:R-:W-:Y:S01]  /*5c90*/  BSSY B1, `(.L_x_94) ;  /* 0x0000006000017945 */ /* 0x000fe20003800000 */
[----:B------:R-:W-:-:S07]  /*5ca0*/  IMAD.MOV.U32 R2, RZ, RZ, -0x1 ;  /* 0xffffffffff027424 */ /* 0x000fce00078e00ff */
[----:B------:R-:W-:Y:S05]  /*5cb0*/  WARPSYNC.COLLECTIVE R2, `(.L_x_95) ;  /* 0x00000000020c7348 */ /* 0x000fea0003c00000 */
[----:B------:R-:W-:Y:S02]  /*5cc0*/  ELECT P1, UR62, PT ;  /* 0x00000000003e782f */ /* 0x000fe40003820000 */
[----:B------:R-:W-:Y:S01]  /*5cd0*/  MOV R2, UR62 ;  /* 0x0000003e00027c02 */ /* 0x000fe20008000f00 */
[----:B------:R-:W-:Y:S10]  /*5ce0*/  ENDCOLLECTIVE ;  /* 0x000000000000791b */ /* 0x000ff40003800000 */
.L_x_95:
[----:B------:R-:W-:Y:S05]  /*5cf0*/  BSYNC B1 ;  /* 0x0000000000017941 */ /* 0x000fea0003800000 */
.L_x_94:
[----:B------:R-:W-:Y:S05]  /*5d00*/  BRA `(.L_x_96) ;  /* 0xfffffff0000c7947 */ /* 0x000fea000383ffff */
.L_x_77:
[----:B0-----:R0:W1:Y:S02]  /*5d10*/  SYNCS.PHASECHK.TRANS64.TRYWAIT P1, [R12+URZ+0x20], R5 ;  /* 0x000020050c0075a7 */ /* 0x001064000802017f */
[----:B-1----:R-:W-:Y:S05]  /*5d20*/  @!P1 NANOSLEEP.SYNCS 0x989680 ;  /* 0x009896800000995d */ /* 0x002fea0003900000 */
[----:B------:R-:W1:Y:S02]  /*5d30*/  @!P1 SYNCS.PHASECHK.TRANS64 P1, [R12+URZ+0x20], R5 ;  /* 0x000020050c0095a7 */ /* 0x000e64000802007f */
[----:B-1----:R-:W-:Y:S05]  /*5d40*/  @!P1 BRA `(.L_x_77) ;  /* 0xfffffffc00f09947 */ /* 0x002fea000383ffff */
[----:B------:R-:W-:Y:S05]  /*5d50*/  BRA `(.L_x_97) ;  /* 0xfffffff000407947 */ /* 0x000fea000383ffff */
.L_x_86:
[----:B------:R-:W-:Y:S01]  /*5d60*/  BSSY B0, `(.L_x_98) ;  /* 0x0000006000007945 */ /* 0x000fe20003800000 */
[----:B------:R-:W-:-:S07]  /*5d70*/  IMAD.MOV.U32 R2, RZ, RZ, -0x1 ;  /* 0xffffffffff027424 */ /* 0x000fce00078e00ff */
[----:B------:R-:W-:Y:S05]  /*5d80*/  WARPSYNC.COLLECTIVE R2, `(.L_x_99) ;  /* 0x00000000020c7348 */ /* 0x000fea0003c00000 */
[----:B------:R-:W-:Y:S02]  /*5d90*/  ELECT P1, UR62, PT ;  /* 0x00000000003e782f */ /* 0x000fe40003820000 */
[----:B------:R-:W-:Y:S01]  /*5da0*/  MOV R2, UR62 ;  /* 0x0000003e00027c02 */ /* 0x000fe20008000f00 */
[----:B------:R-:W-:Y:S10]  /*5db0*/  ENDCOLLECTIVE ;  /* 0x000000000000791b */ /* 0x000ff40003800000 */
.L_x_99:
[----:B------:R-:W-:Y:S05]  /*5dc0*/  BSYNC B0 ;  /* 0x0000000000007941 */ /* 0x000fea0003800000 */
.L_x_98:
[----:B------:R-:W-:Y:S01]  /*5dd0*/  PLOP3.LUT P0, PT, P1, PT, PT, 0x80, 0x0 ;  /* 0x000000000000781c */ /* 0x000fe20000f0f070 */
[----:B------:R-:W-:-:S12]  /*5de0*/  BRA `(.L_x_100) ;  /* 0xfffffff800c47947 */ /* 0x000fd8000383ffff */
.L_x_90:
[----:B0-----:R0:W1:Y:S02]  /*5df0*/  SYNCS.PHASECHK.TRANS64.TRYWAIT P0, [R5+URZ], R2 ;  /* 0x00000002050075a7 */ /* 0x001064000800017f */
[----:B-1----:R-:W-:Y:S05]  /*5e00*/  @!P0 NANOSLEEP.SYNCS 0x989680 ;  /* 0x009896800000895d */ /* 0x002fea0003900000 */
[----:B------:R-:W1:Y:S02]  /*5e10*/  @!P0 SYNCS.PHASECHK.TRANS64 P0, [R5+URZ], R2 ;  /* 0x00000002050085a7 */ /* 0x000e64000800007f */
[----:B-1----:R-:W-:Y:S05]  /*5e20*/  @!P0 BRA `(.L_x_90) ;  /* 0xfffffffc00f08947 */ /* 0x002fea000383ffff */
[----:B------:R-:W-:Y:S05]  /*5e30*/  BRA `(.L_x_101) ;  /* 0xfffffffc00047947 */ /* 0x000fea000383ffff */
.L_x_91:
[----:B0-----:R0:W1:Y:S02]  /*5e40*/  SYNCS.PHASECHK.TRANS64.TRYWAIT P0, [R7+URZ], R4 ;  /* 0x00000004070075a7 */ /* 0x001064000800017f */
[----:B-1----:R-:W-:Y:S05]  /*5e50*/  @!P0 NANOSLEEP.SYNCS 0x989680 ;  /* 0x009896800000895d */ /* 0x002fea0003900000 */
[----:B------:R-:W1:Y:S02]  /*5e60*/  @!P0 SYNCS.PHASECHK.TRANS64 P0, [R7+URZ], R4 ;  /* 0x00000004070085a7 */ /* 0x000e64000800007f */
[----:B-1----:R-:W-:Y:S05]  /*5e70*/  @!P0 BRA `(.L_x_91) ;  /* 0xfffffffc00f08947 */ /* 0x002fea000383ffff */
[----:B------:R-:W-:Y:S05]  /*5e80*/  BRA `(.L_x_102) ;  /* 0xfffffffc00147947 */ /* 0x000fea000383ffff */
.L_x_92:
[----:B-1----:R1:W2:Y:S02]  /*5e90*/  SYNCS.PHASECHK.TRANS64.TRYWAIT P0, [R6+URZ], R5 ;  /* 0x00000005060075a7 */ /* 0x0022a4000800017f */
[----:B--2---:R-:W-:Y:S05]  /*5ea0*/  @!P0 NANOSLEEP.SYNCS 0x989680 ;  /* 0x009896800000895d */ /* 0x004fea0003900000 */
[----:B------:R-:W2:Y:S02]  /*5eb0*/  @!P0 SYNCS.PHASECHK.TRANS64 P0, [R6+URZ], R5 ;  /* 0x00000005060085a7 */ /* 0x000ea4000800007f */
[----:B--2---:R-:W-:Y:S05]  /*5ec0*/  @!P0 BRA `(.L_x_92) ;  /* 0xfffffffc00f08947 */ /* 0x004fea000383ffff */
[----:B------:R-:W-:Y:S05]  /*5ed0*/  BRA `(.L_x_103) ;  /* 0xfffffffc001c7947 */ /* 0x000fea000383ffff */
.L_x_104:
[----:B------:R-:W-:-:S00]  /*5ee0*/  BRA `(.L_x_104) ;  /* 0xfffffffc00fc7947 */ /* 0x000fc0000383ffff */
[----:B------:R-:W-:-:S00]  /*5ef0*/  NOP ;  /* 0x0000000000007918 */ /* 0x000fc00000000000 */
        /* <DEDUP_REMOVED lines=8> */
.L_x_105:


//--------------------- .nv.shared._ZN7cutlass13device_kernelINS_4gemm6kernel13GemmUniversalIN4cute5tupleIJiiiiEEENS1_10collective13CollectiveMmaINS1_37MainloopSm90TmaGmmaWarpSpecializedFP8ILi4ENS5_IJNS4_1CILi1EEESB_SB_EEENS1_35KernelTmaWarpSpecializedCooperativeEEENS5_IJNSA_ILi192EEENSA_ILi16EEENSA_ILi256EEEEEENS_12float_e4m3_tENS5_IJlSB_lEEESJ_SK_NS4_8TiledMMAINS4_8MMA_AtomIJNS4_4SM904GMMA30MMA_64x16x32_F32E4M3E4M3_SS_TNILNSO_7ScaleInE1ELSQ_1EEEEEENS4_6LayoutINS5_IJNSA_ILi2EEESB_SB_EEENS5_IJSB_NSA_ILi0EEESW_EEEEENS5_IJNS4_10UnderscoreESZ_SZ_EEEEENS4_13SM90_TMA_LOADENS4_14ComposedLayoutINS4_7SwizzleILi3ELi4ELi3EEENS4_18smem_ptr_flag_bitsILi8EEENST_INS5_IJNSA_ILi8EEENSA_ILi128EEEEEENS5_IJS19_SB_EEEEEEEvNS4_8identityES12_S1D_vS1E_EENS_8epilogue10collective6detail29Sm90TmaWarpSpecializedAdapterINS1H_15DefaultEpilogueISJ_SK_SK_NS1G_6thread17LinearCombinationISJ_Li1EffLNS1L_9ScaleType4KindE0ELNS_15FloatRoundStyleE2ESJ_EENS1_15EpilogueDefaultEEEEEvvEEEEvNT_6ParamsE --------------------------
	.section	.nv.shared._ZN7cutlass13device_kernelINS_4gemm6kernel13GemmUniversalIN4cute5tupleIJiiiiEEENS1_10collective13CollectiveMmaINS1_37MainloopSm90TmaGmmaWarpSpecializedFP8ILi4ENS5_IJNS4_1CILi1EEESB_SB_EEENS1_35KernelTmaWarpSpecializedCooperativeEEENS5_IJNSA_ILi192EEENSA_ILi16EEENSA_ILi256EEEEEENS_12float_e4m3_tENS5_IJlSB_lEEESJ_SK_NS4_8TiledMMAINS4_8MMA_AtomIJNS4_4SM904GMMA30MMA_64x16x32_F32E4M3E4M3_SS_TNILNSO_7ScaleInE1ELSQ_1EEEEEENS4_6LayoutINS5_IJNSA_ILi2EEESB_SB_EEENS5_IJSB_NSA_ILi0EEESW_EEEEENS5_IJNS4_10UnderscoreESZ_SZ_EEEEENS4_13SM90_TMA_LOADENS4_14ComposedLayoutINS4_7SwizzleILi3ELi4ELi3EEENS4_18smem_ptr_flag_bitsILi8EEENST_INS5_IJNSA_ILi8EEENSA_ILi128EEEEEENS5_IJS19_SB_EEEEEEEvNS4_8identityES12_S1D_vS1E_EENS_8epilogue10collective6detail29Sm90TmaWarpSpecializedAdapterINS1H_15DefaultEpilogueISJ_SK_SK_NS1G_6thread17LinearCombinationISJ_Li1EffLNS1L_9ScaleType4KindE0ELNS_15FloatRoundStyleE2ESJ_EENS1_15EpilogueDefaultEEEEEvvEEEEvNT_6ParamsE,"aw",@nobits
	.sectionflags	@""
	.align	16
	.zero		1024


//--------------------- .nv.shared.reserved.0     --------------------------
	.section	.nv.shared.reserved.0,"aw",@nobits
	.weak		__nv_reservedSMEM_offset_0_alias
	.size		__nv_reservedSMEM_offset_0_alias, 0, 0
	.other		__nv_reservedSMEM_offset_0_alias,@"STO_CUDA_RESERVED_SHARED STV_DEFAULT"
__nv_reservedSMEM_offset_0_alias:
	.zero		0


//--------------------- .nv.global                --------------------------
	.section	.nv.global,"aw",@nobits
.nv.global:
	.type		_ZN40_INTERNAL_a1a7b34f_4_k_cu_8c247392_112524cute1_E,@object
	.size		_ZN40_INTERNAL_a1a7b34f_4_k_cu_8c247392_112524cute1_E,(_ZN40_INTERNAL_a1a7b34f_4_k_cu_8c247392_112524cuda3std3__45__cpo6cbeginE - _ZN40_INTERNAL_a1a7b34f_4_k_cu_8c247392_112524cute1_E)
_ZN40_INTERNAL_a1a7b34f_4_k_cu_8c247392_112524cute1_E:
	.zero		1
	.type		_ZN40_INTERNAL_a1a7b34f_4_k_cu_8c247392_112524cuda3std3__45__cpo6cbeginE,@object
	.size		_ZN40_INTERNAL_a1a7b34f_4_k_cu_8c247392_112524cuda3std3__45__cpo6cbeginE,(_ZN40_INTERNAL_a1a7b34f_4_k_cu_8c247392_112524cuda3std3__48in_placeE - _ZN40_INTERNAL_a1a7b34f_4_k_cu_8c247392_112524cuda3std3__45__cpo6cbeginE)
_ZN40_INTERNAL_a1a7b34f_4_k_cu_8c247392_112524cuda3std3__45__cpo6cbeginE:
	.zero		1
	.type		_ZN40_INTERNAL_a1a7b34f_4_k_cu_8c247392_112524cuda3std3__48in_placeE,@object
	.size		_ZN40_INTERNAL_a1a7b34f_4_k_cu_8c247392_112524cuda3std3__48in_placeE,(_ZN40_INTERNAL_a1a7b34f_4_k_cu_8c247392_112524cuda3std6ranges3__45__cpo9iter_moveE - _ZN40_INTERNAL_a1a7b34f_4_k_cu_8c247392_112524cuda3std3__48in_placeE)
_ZN40_INTERNAL_a1a7b34f_4_k_cu_8c247392_112524cuda3std3__48in_placeE:
	.zero		1
	.type		_ZN40_INTERNAL_a1a7b34f_4_k_cu_8c247392_112524cuda3std6ranges3__45__cpo9iter_moveE,@object
	.size		_ZN40_INTERNAL_a1a7b34f_4_k_cu_8c247392_112524cuda3std6ranges3__45__cpo9iter_moveE,(_ZN40_INTERNAL_a1a7b34f_4_k_cu_8c247392_112524cuda3std3__45__cpo5beginE - _ZN40_INTERNAL_a1a7b34f_4_k_cu_8c247392_112524cuda3std6ranges3__45__cpo9iter_moveE)
_ZN40_INTERNAL_a1a7b34f_4_k_cu_8c247392_112524cuda3std6ranges3__45__cpo9iter_moveE:
	.zero		1
	.type		_ZN40_INTERNAL_a1a7b34f_4_k_cu_8c247392_112524cuda3std3__45__cpo5beginE,@object
	.size		_ZN40_INTERNAL_a1a7b34f_4_k_cu_8c247392_112524cuda3std3__45__cpo5beginE,(_ZN40_INTERNAL_a1a7b34f_4_k_cu_8c247392_112524cuda3std3__442_GLOBAL__N__a1a7b34f_4_k_cu_8c247392_112526ignoreE - _ZN40_INTERNAL_a1a7b34f_4_k_cu_8c247392_112524cuda3std3__45__cpo5beginE)
_ZN40_INTERNAL_a1a7b34f_4_k_cu_8c247392_112524cuda3std3__45__cpo5beginE:
	.zero		1
	.type		_ZN40_INTERNAL_a1a7b34f_4_k_cu_8c247392_112524cuda3std3__442_GLOBAL__N__a1a7b34f_4_k_cu_8c247392_112526ignoreE,@object
	.size		_ZN40_INTERNAL_a1a7b34f_4_k_cu_8c247392_112524cuda3std3__442_GLOBAL__N__a1a7b34f_4_k_cu_8c247392_112526ignoreE,(_ZN40_INTERNAL_a1a7b34f_4_k_cu_8c247392_112524cute7productE - _ZN40_INTERNAL_a1a7b34f_4_k_cu_8c247392_112524cuda3std3__442_GLOBAL__N__a1a7b34f_4_k_cu_8c247392_112526ignoreE)
_ZN40_INTERNAL_a1a7b34f_4_k_cu_8c247392_112524cuda3std3__442_GLOBAL__N__a1a7b34f_4_k_cu_8c247392_112526ignoreE:
	.zero		1
	.type		_ZN40_INTERNAL_a1a7b34f_4_k_cu_8c247392_112524cute7productE,@object
	.size		_ZN40_INTERNAL_a1a7b34f_4_k_cu_8c247392_112524cute7productE,(_ZN40_INTERNAL_a1a7b34f_4_k_cu_8c247392_112524cuda3std3__45__cpo3endE - _ZN40_INTERNAL_a1a7b34f_4_k_cu_8c247392_112524cute7productE)
_ZN40_INTERNAL_a1a7b34f_4_k_cu_8c247392_112524cute7productE:
	.zero		1
	.type		_ZN40_INTERNAL_a1a7b34f_4_k_cu_8c247392_112524cuda3std3__45__cpo3endE,@object
	.size		_ZN40_INTERNAL_a1a7b34f_4_k_cu_8c247392_112524cuda3std3__45__cpo3endE,(_ZN40_INTERNAL_a1a7b34f_4_k_cu_8c247392_112524cuda3std3__419piecewise_constructE - _ZN40_INTERNAL_a1a7b34f_4_k_cu_8c247392_112524cuda3std3__45__cpo3endE)
_ZN40_INTERNAL_a1a7b34f_4_k_cu_8c247392_112524cuda3std3__45__cpo3endE:
	.zero		1
	.type		_ZN40_INTERNAL_a1a7b34f_4_k_cu_8c247392_112524cuda3std3__419piecewise_constructE,@object
	.size		_ZN40_INTERNAL_a1a7b34f_4_k_cu_8c247392_112524cuda3std3__419piecewise_constructE,(_ZN40_INTERNAL_a1a7b34f_4_k_cu_8c247392_112524cuda3std3__45__cpo4cendE - _ZN40_INTERNAL_a1a7b34f_4_k_cu_8c247392_112524cuda3std3__419piecewise_constructE)
_ZN40_INTERNAL_a1a7b34f_4_k_cu_8c247392_112524cuda3std3__419piecewise_constructE:
	.zero		1
	.type		_ZN40_INTERNAL_a1a7b34f_4_k_cu_8c247392_112524cuda3std3__45__cpo4cendE,@object
	.size		_ZN40_INTERNAL_a1a7b34f_4_k_cu_8c247392_112524cuda3std3__45__cpo4cendE,(_ZN40_INTERNAL_a1a7b34f_4_k_cu_8c247392_112524cuda3std6ranges3__45__cpo4swapE - _ZN40_INTERNAL_a1a7b34f_4_k_cu_8c247392_112524cuda3std3__45__cpo4cendE)
_ZN40_INTERNAL_a1a7b34f_4_k_cu_8c247392_112524cuda3std3__45__cpo4cendE:
	.zero		1
	.type		_ZN40_INTERNAL_a1a7b34f_4_k_cu_8c247392_112524cuda3std6ranges3__45__cpo4swapE,@object
	.size		_ZN40_INTERNAL_a1a7b34f_4_k_cu_8c247392_112524cuda3std6ranges3__45__cpo4swapE,(.L_7 - _ZN40_INTERNAL_a1a7b34f_4_k_cu_8c247392_112524cuda3std6ranges3__45__cpo4swapE)
_ZN40_INTERNAL_a1a7b34f_4_k_cu_8c247392_112524cuda3std6ranges3__45__cpo4swapE:
	.zero		1
.L_7:


//--------------------- .nv.constant0._ZN7cutlass13device_kernelINS_4gemm6kernel13GemmUniversalIN4cute5tupleIJiiiiEEENS1_10collective13CollectiveMmaINS1_37MainloopSm90TmaGmmaWarpSpecializedFP8ILi4ENS5_IJNS4_1CILi1EEESB_SB_EEENS1_35KernelTmaWarpSpecializedCooperativeEEENS5_IJNSA_ILi192EEENSA_ILi16EEENSA_ILi256EEEEEENS_12float_e4m3_tENS5_IJlSB_lEEESJ_SK_NS4_8TiledMMAINS4_8MMA_AtomIJNS4_4SM904GMMA30MMA_64x16x32_F32E4M3E4M3_SS_TNILNSO_7ScaleInE1ELSQ_1EEEEEENS4_6LayoutINS5_IJNSA_ILi2EEESB_SB_EEENS5_IJSB_NSA_ILi0EEESW_EEEEENS5_IJNS4_10UnderscoreESZ_SZ_EEEEENS4_13SM90_TMA_LOADENS4_14ComposedLayoutINS4_7SwizzleILi3ELi4ELi3EEENS4_18smem_ptr_flag_bitsILi8EEENST_INS5_IJNSA_ILi8EEENSA_ILi128EEEEEENS5_IJS19_SB_EEEEEEEvNS4_8identityES12_S1D_vS1E_EENS_8epilogue10collective6detail29Sm90TmaWarpSpecializedAdapterINS1H_15DefaultEpilogueISJ_SK_SK_NS1G_6thread17LinearCombinationISJ_Li1EffLNS1L_9ScaleType4KindE0ELNS_15FloatRoundStyleE2ESJ_EENS1_15EpilogueDefaultEEEEEvvEEEEvNT_6ParamsE --------------------------
	.section	.nv.constant0._ZN7cutlass13device_kernelINS_4gemm6kernel13GemmUniversalIN4cute5tupleIJiiiiEEENS1_10collective13CollectiveMmaINS1_37MainloopSm90TmaGmmaWarpSpecializedFP8ILi4ENS5_IJNS4_1CILi1EEESB_SB_EEENS1_35KernelTmaWarpSpecializedCooperativeEEENS5_IJNSA_ILi192EEENSA_ILi16EEENSA_ILi256EEEEEENS_12float_e4m3_tENS5_IJlSB_lEEESJ_SK_NS4_8TiledMMAINS4_8MMA_AtomIJNS4_4SM904GMMA30MMA_64x16x32_F32E4M3E4M3_SS_TNILNSO_7ScaleInE1ELSQ_1EEEEEENS4_6LayoutINS5_IJNSA_ILi2EEESB_SB_EEENS5_IJSB_NSA_ILi0EEESW_EEEEENS5_IJNS4_10UnderscoreESZ_SZ_EEEEENS4_13SM90_TMA_LOADENS4_14ComposedLayoutINS4_7SwizzleILi3ELi4ELi3EEENS4_18smem_ptr_flag_bitsILi8EEENST_INS5_IJNSA_ILi8EEENSA_ILi128EEEEEENS5_IJS19_SB_EEEEEEEvNS4_8identityES12_S1D_vS1E_EENS_8epilogue10collective6detail29Sm90TmaWarpSpecializedAdapterINS1H_15DefaultEpilogueISJ_SK_SK_NS1G_6thread17LinearCombinationISJ_Li1EffLNS1L_9ScaleType4KindE0ELNS_15FloatRoundStyleE2ESJ_EENS1_15EpilogueDefaultEEEEEvvEEEEvNT_6ParamsE,"a",@progbits
	.sectionflags	@""
	.align	4
.nv.constant0._ZN7cutlass13device_kernelINS_4gemm6kernel13GemmUniversalIN4cute5tupleIJiiiiEEENS1_10collective13CollectiveMmaINS1_37MainloopSm90TmaGmmaWarpSpecializedFP8ILi4ENS5_IJNS4_1CILi1EEESB_SB_EEENS1_35KernelTmaWarpSpecializedCooperativeEEENS5_IJNSA_ILi192EEENSA_ILi16EEENSA_ILi256EEEEEENS_12float_e4m3_tENS5_IJlSB_lEEESJ_SK_NS4_8TiledMMAINS4_8MMA_AtomIJNS4_4SM904GMMA30MMA_64x16x32_F32E4M3E4M3_SS_TNILNSO_7ScaleInE1ELSQ_1EEEEEENS4_6LayoutINS5_IJNSA_ILi2EEESB_SB_EEENS5_IJSB_NSA_ILi0EEESW_EEEEENS5_IJNS4_10UnderscoreESZ_SZ_EEEEENS4_13SM90_TMA_LOADENS4_14ComposedLayoutINS4_7SwizzleILi3ELi4ELi3EEENS4_18smem_ptr_flag_bitsILi8EEENST_INS5_IJNSA_ILi8EEENSA_ILi128EEEEEENS5_IJS19_SB_EEEEEEEvNS4_8identityES12_S1D_vS1E_EENS_8epilogue10collective6detail29Sm90TmaWarpSpecializedAdapterINS1H_15DefaultEpilogueISJ_SK_SK_NS1G_6thread17LinearCombinationISJ_Li1EffLNS1L_9ScaleType4KindE0ELNS_15FloatRoundStyleE2ESJ_EENS1_15EpilogueDefaultEEEEEvvEEEEvNT_6ParamsE:
	.zero		1664


//--------------------- SYMBOLS --------------------------

	.type		.nv.reservedSmem.offset0,@object
	.size		.nv.reservedSmem.offset0,0x4
